	.target	sm_80

	.elftype	@"ET_EXEC"


//--------------------- .note.nv.tkinfo           --------------------------
	.section	.note.nv.tkinfo,"",@"SHT_NOTE"
	.sectionflags	@"SHF_NOTE_NV_TKINFO"
	.tkinfo
        /*0018*/ 	.word	0x00000002
        /*0030*/ 	.string	""
        /*0030*/ 	.string	"ptxas"
        /*0030*/ 	.string	"Cuda compilation tools, release 13.0, V13.0.88"
        /*0030*/ 	.string	"Build cuda_13.0.r13.0/compiler.36424714_0"
        /*0030*/ 	.string	"-v  -suppress-debug-info  -lineinfo  -arch sm_80 "



//--------------------- .note.nv.cuinfo           --------------------------
	.section	.note.nv.cuinfo,"",@"SHT_NOTE"
	.sectionflags	@"SHF_NOTE_NV_CUINFO"
        /*0018*/ 	.short	0x0002
        /*001a*/ 	.short	0x0050
        /*001c*/ 	.short	0x0082
	.zero		2


//--------------------- .nv.info                  --------------------------
	.section	.nv.info,"",@"SHT_CUDA_INFO"
	.align	4


	//----- nvinfo : EIATTR_REGCOUNT
	.align		4
        /*0000*/ 	.byte	0x04, 0x2f
        /*0002*/ 	.short	(.L_1 - .L_0)
	.align		4
.L_0:
        /*0004*/ 	.word	index@(matmul_kernel)
        /*0008*/ 	.word	0x00000020


	//----- nvinfo : EIATTR_FRAME_SIZE
	.align		4
.L_1:
        /*000c*/ 	.byte	0x04, 0x11
        /*000e*/ 	.short	(.L_3 - .L_2)
	.align		4
.L_2:
        /*0010*/ 	.word	index@(matmul_kernel)
        /*0014*/ 	.word	0x00000e38


	//----- nvinfo : EIATTR_MIN_STACK_SIZE
	.align		4
.L_3:
        /*0018*/ 	.byte	0x04, 0x12
        /*001a*/ 	.short	(.L_5 - .L_4)
	.align		4
.L_4:
        /*001c*/ 	.word	index@(matmul_kernel)
        /*0020*/ 	.word	0x00000e38
.L_5:


//--------------------- .nv.info.matmul_kernel    --------------------------
	.section	.nv.info.matmul_kernel,"",@"SHT_CUDA_INFO"
	.sectionflags	@""
	.align	4


	//----- nvinfo : EIATTR_CUDA_API_VERSION
	.align		4
        /*0000*/ 	.byte	0x04, 0x37
        /*0002*/ 	.short	(.L_7 - .L_6)
.L_6:
        /*0004*/ 	.word	0x00000082


	//----- nvinfo : EIATTR_SW2861232_WAR
	.align		4
.L_7:
        /*0008*/ 	.byte	0x01, 0x35
	.zero		2


	//----- nvinfo : EIATTR_PARAM_CBANK
	.align		4
        /*000c*/ 	.byte	0x04, 0x0a
        /*000e*/ 	.short	(.L_9 - .L_8)
	.align		4
.L_8:
        /*0010*/ 	.word	index@(.nv.constant0.matmul_kernel)
        /*0014*/ 	.short	0x0160
        /*0016*/ 	.short	0x0050


	//----- nvinfo : EIATTR_CBANK_PARAM_SIZE
	.align		4
.L_9:
        /*0018*/ 	.byte	0x03, 0x19
        /*001a*/ 	.short	0x0050


	//----- nvinfo : EIATTR_KPARAM_INFO
	.align		4
        /*001c*/ 	.byte	0x04, 0x17
        /*001e*/ 	.short	(.L_11 - .L_10)
.L_10:
        /*0020*/ 	.word	0x00000000
        /*0024*/ 	.short	0x000d
        /*0026*/ 	.short	0x0048
        /*0028*/ 	.byte	0x00, 0xf4, 0x21, 0x00


	//----- nvinfo : EIATTR_KPARAM_INFO
	.align		4
.L_11:
        /*002c*/ 	.byte	0x04, 0x17
        /*002e*/ 	.short	(.L_13 - .L_12)
.L_12:
        /*0030*/ 	.word	0x00000000
        /*0034*/ 	.short	0x000c
        /*0036*/ 	.short	0x0040
        /*0038*/ 	.byte	0x00, 0xf4, 0x21, 0x00


	//----- nvinfo : EIATTR_KPARAM_INFO
	.align		4
.L_13:
        /*003c*/ 	.byte	0x04, 0x17
        /*003e*/ 	.short	(.L_15 - .L_14)
.L_14:
        /*0040*/ 	.word	0x00000000
        /*0044*/ 	.short	0x000b
        /*0046*/ 	.short	0x0038
        /*0048*/ 	.byte	0x00, 0xf0, 0x11, 0x00


	//----- nvinfo : EIATTR_KPARAM_INFO
	.align		4
.L_15:
        /*004c*/ 	.byte	0x04, 0x17
        /*004e*/ 	.short	(.L_17 - .L_16)
.L_16:
        /*0050*/ 	.word	0x00000000
        /*0054*/ 	.short	0x000a
        /*0056*/ 	.short	0x0034
        /*0058*/ 	.byte	0x00, 0xf0, 0x11, 0x00


	//----- nvinfo : EIATTR_KPARAM_INFO
	.align		4
.L_17:
        /*005c*/ 	.byte	0x04, 0x17
        /*005e*/ 	.short	(.L_19 - .L_18)
.L_18:
        /*0060*/ 	.word	0x00000000
        /*0064*/ 	.short	0x0009
        /*0066*/ 	.short	0x0030
        /*0068*/ 	.byte	0x00, 0xf0, 0x11, 0x00


	//----- nvinfo : EIATTR_KPARAM_INFO
	.align		4
.L_19:
        /*006c*/ 	.byte	0x04, 0x17
        /*006e*/ 	.short	(.L_21 - .L_20)
.L_20:
        /*0070*/ 	.word	0x00000000
        /*0074*/ 	.short	0x0008
        /*0076*/ 	.short	0x002c
        /*0078*/ 	.byte	0x00, 0xf0, 0x11, 0x00


	//----- nvinfo : EIATTR_KPARAM_INFO
	.align		4
.L_21:
        /*007c*/ 	.byte	0x04, 0x17
        /*007e*/ 	.short	(.L_23 - .L_22)
.L_22:
        /*0080*/ 	.word	0x00000000
        /*0084*/ 	.short	0x0007
        /*0086*/ 	.short	0x0028
        /*0088*/ 	.byte	0x00, 0xf0, 0x11, 0x00


	//----- nvinfo : EIATTR_KPARAM_INFO
	.align		4
.L_23:
        /*008c*/ 	.byte	0x04, 0x17
        /*008e*/ 	.short	(.L_25 - .L_24)
.L_24:
        /*0090*/ 	.word	0x00000000
        /*0094*/ 	.short	0x0006
        /*0096*/ 	.short	0x0024
        /*0098*/ 	.byte	0x00, 0xf0, 0x11, 0x00


	//----- nvinfo : EIATTR_KPARAM_INFO
	.align		4
.L_25:
        /*009c*/ 	.byte	0x04, 0x17
        /*009e*/ 	.short	(.L_27 - .L_26)
.L_26:
        /*00a0*/ 	.word	0x00000000
        /*00a4*/ 	.short	0x0005
        /*00a6*/ 	.short	0x0020
        /*00a8*/ 	.byte	0x00, 0xf0, 0x11, 0x00


	//----- nvinfo : EIATTR_KPARAM_INFO
	.align		4
.L_27:
        /*00ac*/ 	.byte	0x04, 0x17
        /*00ae*/ 	.short	(.L_29 - .L_28)
.L_28:
        /*00b0*/ 	.word	0x00000000
        /*00b4*/ 	.short	0x0004
        /*00b6*/ 	.short	0x001c
        /*00b8*/ 	.byte	0x00, 0xf0, 0x11, 0x00


	//----- nvinfo : EIATTR_KPARAM_INFO
	.align		4
.L_29:
        /*00bc*/ 	.byte	0x04, 0x17
        /*00be*/ 	.short	(.L_31 - .L_30)
.L_30:
        /*00c0*/ 	.word	0x00000000
        /*00c4*/ 	.short	0x0003
        /*00c6*/ 	.short	0x0018
        /*00c8*/ 	.byte	0x00, 0xf0, 0x11, 0x00


	//----- nvinfo : EIATTR_KPARAM_INFO
	.align		4
.L_31:
        /*00cc*/ 	.byte	0x04, 0x17
        /*00ce*/ 	.short	(.L_33 - .L_32)
.L_32:
        /*00d0*/ 	.word	0x00000000
        /*00d4*/ 	.short	0x0002
        /*00d6*/ 	.short	0x0010
        /*00d8*/ 	.byte	0x00, 0xf4, 0x21, 0x00


	//----- nvinfo : EIATTR_KPARAM_INFO
	.align		4
.L_33:
        /*00dc*/ 	.byte	0x04, 0x17
        /*00de*/ 	.short	(.L_35 - .L_34)
.L_34:
        /*00e0*/ 	.word	0x00000000
        /*00e4*/ 	.short	0x0001
        /*00e6*/ 	.short	0x0008
        /*00e8*/ 	.byte	0x00, 0xf4, 0x21, 0x00


	//----- nvinfo : EIATTR_KPARAM_INFO
	.align		4
.L_35:
        /*00ec*/ 	.byte	0x04, 0x17
        /*00ee*/ 	.short	(.L_37 - .L_36)
.L_36:
        /*00f0*/ 	.word	0x00000000
        /*00f4*/ 	.short	0x0000
        /*00f6*/ 	.short	0x0000
        /*00f8*/ 	.byte	0x00, 0xf4, 0x21, 0x00


	//----- nvinfo : EIATTR_MAXREG_COUNT
	.align		4
.L_37:
        /*00fc*/ 	.byte	0x03, 0x1b
        /*00fe*/ 	.short	0x00ff


	//----- nvinfo : EIATTR_NUM_BARRIERS
	.align		4
        /*0100*/ 	.byte	0x02, 0x4c
        /*0102*/ 	.byte	0x01
	.zero		1


	//----- nvinfo : EIATTR_ANNOTATIONS
	.align		4
        /*0104*/ 	.byte	0x04, 0x55
        /*0106*/ 	.short	(.L_39 - .L_38)


	//   ....[0]....
.L_38:
        /*0108*/ 	.word	0x00000001
        /*010c*/ 	.byte	0x50, 0x05, 0x00, 0x00, 0x01, 0x00, 0x00, 0x00, 0xa0, 0x05, 0x00, 0x00, 0x01, 0x00, 0x00, 0x00
        /* <DEDUP_REMOVED lines=1181> */
        /*4aec*/ 	.byte	0x60, 0x39, 0x01, 0x00, 0x01, 0x00, 0x00, 0x00, 0xb0, 0x3b, 0x01, 0x00


	//----- nvinfo : EIATTR_MERCURY_ISA_VERSION
	.align		4
.L_39:
        /*4af8*/ 	.byte	0x03, 0x5f
        /*4afa*/ 	.short	0x0000


	//----- nvinfo : EIATTR_EXIT_INSTR_OFFSETS
	.align		4
        /*4afc*/ 	.byte	0x04, 0x1c
        /*4afe*/ 	.short	(.L_41 - .L_40)


	//   ....[0]....
.L_40:
        /*4b00*/ 	.word	0x00014740


	//   ....[1]....
        /*4b04*/ 	.word	0x00014770


	//----- nvinfo : EIATTR_REQNTID
	.align		4
.L_41:
        /*4b08*/ 	.byte	0x04, 0x10
        /*4b0a*/ 	.short	(.L_43 - .L_42)
.L_42:
        /*4b0c*/ 	.word	0x00000100
        /*4b10*/ 	.word	0x00000001
        /*4b14*/ 	.word	0x00000001
.L_43:


//--------------------- .nv.callgraph             --------------------------
	.section	.nv.callgraph,"",@"SHT_CUDA_CALLGRAPH"
	.align	4
	.sectionentsize	8
	.align		4
        /*0000*/ 	.word	0x00000000
	.align		4
        /*0004*/ 	.word	0xffffffff
	.align		4
        /*0008*/ 	.word	0x00000000
	.align		4
        /*000c*/ 	.word	0xfffffffe
	.align		4
        /*0010*/ 	.word	0x00000000
	.align		4
        /*0014*/ 	.word	0xfffffffd
	.align		4
        /*0018*/ 	.word	0x00000000
	.align		4
        /*001c*/ 	.word	0xfffffffc


//--------------------- .nv.rel.action            --------------------------
	.section	.nv.rel.action,"",@"SHT_CUDA_RELOCINFO"
	.align	8
	.sectionentsize	8
        /*0000*/ 	.byte	0x73, 0x00, 0x00, 0x00, 0x00, 0x00, 0x00, 0x00, 0x00, 0x00, 0x00, 0x11, 0x25, 0x00, 0x05, 0x36


//--------------------- .nv.constant0.matmul_kernel --------------------------
	.section	.nv.constant0.matmul_kernel,"a",@progbits
	.sectionflags	@""
	.align	4
.nv.constant0.matmul_kernel:
	.zero		432


//--------------------- .text.matmul_kernel       --------------------------
	.section	.text.matmul_kernel,"ax",@progbits
	.sectioninfo	@"SHI_REGISTERS=32"
	.align	128
        .global         matmul_kernel
        .type           matmul_kernel,@function
        .size           matmul_kernel,(.L_x_4 - matmul_kernel)
        .other          matmul_kernel,@"STO_CUDA_ENTRY STV_DEFAULT"
matmul_kernel:
.text.matmul_kernel:
[----:B------:R-:W-:-:S03]  /*0000*/  IMAD.MOV.U32 R1, RZ, RZ, c[0x0][0x28] ;  /* 0x00000a00ff017624 */ /* 0x000fc600078e00ff */
[----:B------:R-:W-:Y:S01]  /*0010*/  IMAD.MOV.U32 R0, RZ, RZ, 0x1f ;  /* 0x0000001fff007424 */ /* 0x000fe200078e00ff */
[----:B------:R-:W0:Y:S01]  /*0020*/  S2R R20, SR_TID.X ;  /* 0x0000000000147919 */ /* 0x000e220000002100 */
[----:B------:R-:W-:Y:S01]  /*0030*/  IADD3 R1, R1, -0xe38, RZ ;  /* 0xfffff1c801017810 */ /* 0x000fe20007ffe0ff */
[----:B------:R-:W-:Y:S01]  /*0040*/  ULDC.64 UR6, c[0x0][0x118] ;  /* 0x0000460000067ab9 */ /* 0x000fe20000000a00 */
[----:B------:R-:W-:Y:S01]  /*0050*/  CS2R R16, SRZ ;  /* 0x0000000000107805 */ /* 0x000fe2000001ff00 */
[----:B------:R-:W-:Y:S01]  /*0060*/  IADD3 R0, R0, c[0x0][0x17c], RZ ;  /* 0x00005f0000007a10 */ /* 0x000fe20007ffe0ff */
[----:B------:R-:W-:Y:S01]  /*0070*/  CS2R R18, SRZ ;  /* 0x0000000000127805 */ /* 0x000fe2000001ff00 */
[----:B------:R-:W-:Y:S01]  /*0080*/  CS2R R12, SRZ ;  /* 0x00000000000c7805 */ /* 0x000fe2000001ff00 */
[----:B------:R-:W-:Y:S01]  /*0090*/  CS2R R14, SRZ ;  /* 0x00000000000e7805 */ /* 0x000fe2000001ff00 */
[----:B------:R-:W-:-:S04]  /*00a0*/  SHF.R.S32.HI R3, RZ, 0x1f, R0 ;  /* 0x0000001fff037819 */ /* 0x000fc80000011400 */
[----:B------:R-:W-:-:S04]  /*00b0*/  LEA.HI R3, R3, R0, RZ, 0x5 ;  /* 0x0000000003037211 */ /* 0x000fc800078f28ff */
[----:B------:R-:W-:Y:S02]  /*00c0*/  SHF.R.S32.HI R0, RZ, 0x5, R3 ;  /* 0x00000005ff007819 */ /* 0x000fe40000011403 */
[----:B------:R-:W1:Y:S03]  /*00d0*/  S2R R3, SR_CTAID.X ;  /* 0x0000000000037919 */ /* 0x000e660000002500 */
[----:B------:R-:W-:Y:S01]  /*00e0*/  IMAD.SHL.U32 R0, R0, 0x8, RZ ;  /* 0x0000000800007824 */ /* 0x000fe200078e00ff */
[----:B0-----:R-:W-:-:S04]  /*00f0*/  LOP3.LUT R22, R20, 0xff, RZ, 0xc0, !PT ;  /* 0x000000ff14167812 */ /* 0x001fc800078ec0ff */
[-C--:B------:R-:W-:Y:S02]  /*0100*/  IABS R7, R0.reuse ;  /* 0x0000000000077213 */ /* 0x080fe40000000000 */
[----:B------:R-:W-:Y:S02]  /*0110*/  IABS R10, R0 ;  /* 0x00000000000a7213 */ /* 0x000fe40000000000 */
[----:B------:R-:W0:Y:S01]  /*0120*/  I2F.RP R2, R7 ;  /* 0x0000000700027306 */ /* 0x000e220000209400 */
[----:B-1----:R-:W-:-:S07]  /*0130*/  IABS R8, R3 ;  /* 0x0000000300087213 */ /* 0x002fce0000000000 */
[----:B0-----:R-:W0:Y:S02]  /*0140*/  MUFU.RCP R2, R2 ;  /* 0x0000000200027308 */ /* 0x001e240000001000 */
[----:B0-----:R-:W-:Y:S01]  /*0150*/  IADD3 R4, R2, 0xffffffe, RZ ;  /* 0x0ffffffe02047810 */ /* 0x001fe20007ffe0ff */
[----:B------:R-:W-:-:S05]  /*0160*/  IMAD.MOV R2, RZ, RZ, -R10 ;  /* 0x000000ffff027224 */ /* 0x000fca00078e0a0a */
[----:B------:R0:W1:Y:S02]  /*0170*/  F2I.FTZ.U32.TRUNC.NTZ R5, R4 ;  /* 0x0000000400057305 */ /* 0x000064000021f000 */
[----:B0-----:R-:W-:Y:S02]  /*0180*/  IMAD.MOV.U32 R4, RZ, RZ, RZ ;  /* 0x000000ffff047224 */ /* 0x001fe400078e00ff */
[----:B-1----:R-:W-:-:S04]  /*0190*/  IMAD.MOV R6, RZ, RZ, -R5 ;  /* 0x000000ffff067224 */ /* 0x002fc800078e0a05 */
[----:B------:R-:W-:Y:S02]  /*01a0*/  IMAD R9, R6, R7, RZ ;  /* 0x0000000706097224 */ /* 0x000fe400078e02ff */
[----:B------:R-:W-:Y:S02]  /*01b0*/  IMAD.MOV.U32 R6, RZ, RZ, R8 ;  /* 0x000000ffff067224 */ /* 0x000fe400078e0008 */
[----:B------:R-:W-:-:S06]  /*01c0*/  IMAD.HI.U32 R5, R5, R9, R4 ;  /* 0x0000000905057227 */ /* 0x000fcc00078e0004 */
[----:B------:R-:W-:-:S04]  /*01d0*/  IMAD.HI.U32 R5, R5, R6, RZ ;  /* 0x0000000605057227 */ /* 0x000fc800078e00ff */
[----:B------:R-:W-:-:S05]  /*01e0*/  IMAD R2, R5, R2, R6 ;  /* 0x0000000205027224 */ /* 0x000fca00078e0206 */
[----:B------:R-:W-:-:S13]  /*01f0*/  ISETP.GT.U32.AND P1, PT, R7, R2, PT ;  /* 0x000000020700720c */ /* 0x000fda0003f24070 */
[----:B------:R-:W-:Y:S01]  /*0200*/  @!P1 IMAD.IADD R2, R2, 0x1, -R7 ;  /* 0x0000000102029824 */ /* 0x000fe200078e0a07 */
[----:B------:R-:W-:Y:S02]  /*0210*/  @!P1 IADD3 R5, R5, 0x1, RZ ;  /* 0x0000000105059810 */ /* 0x000fe40007ffe0ff */
[----:B------:R-:W-:Y:S02]  /*0220*/  ISETP.NE.AND P1, PT, R0, RZ, PT ;  /* 0x000000ff0000720c */ /* 0x000fe40003f25270 */
[----:B------:R-:W-:Y:S02]  /*0230*/  ISETP.GE.U32.AND P0, PT, R2, R7, PT ;  /* 0x000000070200720c */ /* 0x000fe40003f06070 */
[----:B------:R-:W-:-:S04]  /*0240*/  LOP3.LUT R2, R3, R0, RZ, 0x3c, !PT ;  /* 0x0000000003027212 */ /* 0x000fc800078e3cff */
[----:B------:R-:W-:Y:S01]  /*0250*/  ISETP.GE.AND P2, PT, R2, RZ, PT ;  /* 0x000000ff0200720c */ /* 0x000fe20003f46270 */
[----:B------:R-:W-:-:S05]  /*0260*/  IMAD.MOV.U32 R2, RZ, RZ, c[0x0][0x178] ;  /* 0x00005e00ff027624 */ /* 0x000fca00078e00ff */
[----:B------:R-:W-:Y:S02]  /*0270*/  IADD3 R2, R2, 0xff, RZ ;  /* 0x000000ff02027810 */ /* 0x000fe40007ffe0ff */
[----:B------:R-:W-:-:S05]  /*0280*/  @P0 IADD3 R5, R5, 0x1, RZ ;  /* 0x0000000105050810 */ /* 0x000fca0007ffe0ff */
[----:B------:R-:W-:Y:S01]  /*0290*/  IMAD.MOV.U32 R4, RZ, RZ, R5 ;  /* 0x000000ffff047224 */ /* 0x000fe200078e0005 */
[----:B------:R-:W-:-:S03]  /*02a0*/  SHF.R.S32.HI R5, RZ, 0x1f, R2 ;  /* 0x0000001fff057819 */ /* 0x000fc60000011402 */
[----:B------:R-:W-:Y:S01]  /*02b0*/  @!P2 IMAD.MOV R4, RZ, RZ, -R4 ;  /* 0x000000ffff04a224 */ /* 0x000fe200078e0a04 */
[----:B------:R-:W-:Y:S02]  /*02c0*/  @!P1 LOP3.LUT R4, RZ, R0, RZ, 0x33, !PT ;  /* 0x00000000ff049212 */ /* 0x000fe400078e33ff */
[----:B------:R-:W-:-:S03]  /*02d0*/  LEA.HI R5, R5, R2, RZ, 0x8 ;  /* 0x0000000205057211 */ /* 0x000fc600078f40ff */
[----:B------:R-:W-:Y:S02]  /*02e0*/  IMAD.SHL.U32 R2, R4, 0x8, RZ ;  /* 0x0000000804027824 */ /* 0x000fe400078e00ff */
[----:B------:R-:W-:-:S03]  /*02f0*/  IMAD.MOV R4, RZ, RZ, -R4 ;  /* 0x000000ffff047224 */ /* 0x000fc600078e0a04 */
[----:B------:R-:W-:Y:S01]  /*0300*/  LEA.HI.SX32 R5, R5, -R2, 0x18 ;  /* 0x8000000205057211 */ /* 0x000fe200078fc2ff */
[----:B------:R-:W-:Y:S02]  /*0310*/  IMAD R11, R0, R4, R3 ;  /* 0x00000004000b7224 */ /* 0x000fe400078e0203 */
[----:B------:R-:W-:Y:S01]  /*0320*/  IMAD.MOV.U32 R4, RZ, RZ, RZ ;  /* 0x000000ffff047224 */ /* 0x000fe200078e00ff */
[----:B------:R-:W-:-:S04]  /*0330*/  IMNMX R8, R5, 0x8, PT ;  /* 0x0000000805087817 */ /* 0x000fc80003800200 */
[----:B------:R-:W-:-:S04]  /*0340*/  IABS R7, R8 ;  /* 0x0000000800077213 */ /* 0x000fc80000000000 */
[----:B------:R-:W0:Y:S08]  /*0350*/  I2F.RP R6, R7 ;  /* 0x0000000700067306 */ /* 0x000e300000209400 */
[----:B0-----:R-:W0:Y:S02]  /*0360*/  MUFU.RCP R6, R6 ;  /* 0x0000000600067308 */ /* 0x001e240000001000 */
[----:B0-----:R-:W-:-:S06]  /*0370*/  IADD3 R5, R6, 0xffffffe, RZ ;  /* 0x0ffffffe06057810 */ /* 0x001fcc0007ffe0ff */
[----:B------:R-:W0:Y:S02]  /*0380*/  F2I.FTZ.U32.TRUNC.NTZ R5, R5 ;  /* 0x0000000500057305 */ /* 0x000e24000021f000 */
[----:B0-----:R-:W-:-:S04]  /*0390*/  IMAD.MOV R9, RZ, RZ, -R5 ;  /* 0x000000ffff097224 */ /* 0x001fc800078e0a05 */
[----:B------:R-:W-:Y:S01]  /*03a0*/  IMAD.MOV.U32 R0, RZ, RZ, R9 ;  /* 0x000000ffff007224 */ /* 0x000fe200078e0009 */
[----:B------:R-:W-:-:S03]  /*03b0*/  IABS R9, R11 ;  /* 0x0000000b00097213 */ /* 0x000fc60000000000 */
[----:B------:R-:W-:Y:S01]  /*03c0*/  IMAD R3, R0, R7, RZ ;  /* 0x0000000700037224 */ /* 0x000fe200078e02ff */
[----:B------:R-:W-:-:S03]  /*03d0*/  IABS R0, R8 ;  /* 0x0000000800007213 */ /* 0x000fc60000000000 */
[----:B------:R-:W-:-:S04]  /*03e0*/  IMAD.HI.U32 R4, R5, R3, R4 ;  /* 0x0000000305047227 */ /* 0x000fc800078e0004 */
[----:B------:R-:W-:Y:S02]  /*03f0*/  IMAD.MOV R0, RZ, RZ, -R0 ;  /* 0x000000ffff007224 */ /* 0x000fe400078e0a00 */
[----:B------:R-:W-:-:S04]  /*0400*/  IMAD.HI.U32 R4, R4, R9, RZ ;  /* 0x0000000904047227 */ /* 0x000fc800078e00ff */
[----:B------:R-:W-:-:S05]  /*0410*/  IMAD R0, R4, R0, R9 ;  /* 0x0000000004007224 */ /* 0x000fca00078e0209 */
[----:B------:R-:W-:-:S13]  /*0420*/  ISETP.GT.U32.AND P1, PT, R7, R0, PT ;  /* 0x000000000700720c */ /* 0x000fda0003f24070 */
[----:B------:R-:W-:Y:S01]  /*0430*/  @!P1 IMAD.IADD R0, R0, 0x1, -R7 ;  /* 0x0000000100009824 */ /* 0x000fe200078e0a07 */
[----:B------:R-:W-:Y:S02]  /*0440*/  @!P1 IADD3 R4, R4, 0x1, RZ ;  /* 0x0000000104049810 */ /* 0x000fe40007ffe0ff */
[----:B------:R-:W-:Y:S02]  /*0450*/  ISETP.NE.AND P1, PT, R8, RZ, PT ;  /* 0x000000ff0800720c */ /* 0x000fe40003f25270 */
[----:B------:R-:W-:Y:S02]  /*0460*/  ISETP.GE.U32.AND P0, PT, R0, R7, PT ;  /* 0x000000070000720c */ /* 0x000fe40003f06070 */
[----:B------:R-:W-:Y:S01]  /*0470*/  LOP3.LUT R0, R11, R8, RZ, 0x3c, !PT ;  /* 0x000000080b007212 */ /* 0x000fe200078e3cff */
[----:B------:R-:W-:-:S03]  /*0480*/  CS2R R6, SRZ ;  /* 0x0000000000067805 */ /* 0x000fc6000001ff00 */
[----:B------:R-:W-:Y:S01]  /*0490*/  ISETP.GE.AND P2, PT, R0, RZ, PT ;  /* 0x000000ff0000720c */ /* 0x000fe20003f46270 */
[----:B------:R-:W-:-:S05]  /*04a0*/  IMAD.MOV.U32 R0, RZ, RZ, c[0x0][0x180] ;  /* 0x00006000ff007624 */ /* 0x000fca00078e00ff */
[----:B------:R-:W-:Y:S02]  /*04b0*/  IADD3 R0, R0, 0x7f, RZ ;  /* 0x0000007f00007810 */ /* 0x000fe40007ffe0ff */
[----:B------:R-:W-:Y:S02]  /*04c0*/  @P0 IADD3 R4, R4, 0x1, RZ ;  /* 0x0000000104040810 */ /* 0x000fe40007ffe0ff */
[----:B------:R-:W-:-:S03]  /*04d0*/  ISETP.GE.AND P0, PT, R0, 0x80, PT ;  /* 0x000000800000780c */ /* 0x000fc60003f06270 */
[----:B------:R-:W-:-:S04]  /*04e0*/  IMAD.MOV.U32 R3, RZ, RZ, R4 ;  /* 0x000000ffff037224 */ /* 0x000fc800078e0004 */
[----:B------:R-:W-:Y:S01]  /*04f0*/  @!P2 IMAD.MOV R3, RZ, RZ, -R3 ;  /* 0x000000ffff03a224 */ /* 0x000fe200078e0a03 */
[----:B------:R-:W-:-:S05]  /*0500*/  @!P1 LOP3.LUT R3, RZ, R8, RZ, 0x33, !PT ;  /* 0x00000008ff039212 */ /* 0x000fca00078e33ff */
[----:B------:R-:W-:Y:S02]  /*0510*/  IMAD.MOV R5, RZ, RZ, -R3 ;  /* 0x000000ffff057224 */ /* 0x000fe400078e0a03 */
[----:B------:R-:W-:Y:S02]  /*0520*/  IMAD.SHL.U32 R21, R3, 0x20, RZ ;  /* 0x0000002003157824 */ /* 0x000fe400078e00ff */
[----:B------:R-:W-:Y:S02]  /*0530*/  IMAD R5, R8, R5, R11 ;  /* 0x0000000508057224 */ /* 0x000fe400078e020b */
[----:B------:R-:W-:Y:S01]  /*0540*/  CS2R R8, SRZ ;  /* 0x0000000000087805 */ /* 0x000fe2000001ff00 */
[----:B------:R0:W-:Y:S01]  /*0550*/  STL [R1+0x6d4], R21 ;  /* 0x0006d41501007387 */ /* 0x0001e20000100800 */
[----:B------:R-:W-:Y:S01]  /*0560*/  IMAD.IADD R2, R2, 0x1, R5 ;  /* 0x0000000102027824 */ /* 0x000fe200078e0205 */
[----:B------:R-:W-:Y:S01]  /*0570*/  CS2R R10, SRZ ;  /* 0x00000000000a7805 */ /* 0x000fe2000001ff00 */
[----:B------:R-:W-:-:S02]  /*0580*/  CS2R R4, SRZ ;  /* 0x0000000000047805 */ /* 0x000fc4000001ff00 */
[----:B------:R-:W-:-:S05]  /*0590*/  IMAD R2, R2, 0x100, R22 ;  /* 0x0000010002027824 */ /* 0x000fca00078e0216 */
[----:B------:R0:W-:Y:S01]  /*05a0*/  STL [R1+0x6fc], R2 ;  /* 0x0006fc0201007387 */ /* 0x0001e20000100800 */
[----:B------:R-:W-:Y:S05]  /*05b0*/  @!P0 BRA `(.L_x_0) ;  /* 0x0001329000008947 */ /* 0x000fea0003800000 */
[----:B------:R-:W-:Y:S02]  /*05c0*/  IABS R19, c[0x0][0x17c] ;  /* 0x00005f0000137a13 */ /* 0x000fe40000000000 */
[----:B0-----:R-:W-:Y:S02]  /*05d0*/  IABS R2, c[0x0][0x178] ;  /* 0x00005e0000027a13 */ /* 0x001fe40000000000 */
[----:B------:R-:W0:Y:S01]  /*05e0*/  I2F.RP R4, R19 ;  /* 0x0000001300047306 */ /* 0x000e220000209400 */
[----:B------:R-:W-:Y:S02]  /*05f0*/  SHF.R.U32.HI R26, RZ, 0x7, R20 ;  /* 0x00000007ff1a7819 */ /* 0x000fe40000011614 */
[----:B------:R-:W-:Y:S01]  /*0600*/  IMAD.MOV.U32 R11, RZ, RZ, R2 ;  /* 0x000000ffff0b7224 */ /* 0x000fe200078e0002 */
[----:B------:R-:W-:Y:S02]  /*0610*/  LOP3.LUT R10, R20, 0x7f, RZ, 0xc0, !PT ;  /* 0x0000007f140a7812 */ /* 0x000fe400078ec0ff */
[----:B------:R-:W-:-:S02]  /*0620*/  SGXT.U32 R26, R26, 0x1 ;  /* 0x000000011a1a781a */ /* 0x000fc40000000000 */
[----:B------:R-:W1:Y:S01]  /*0630*/  I2F.RP R2, R11 ;  /* 0x0000000b00027306 */ /* 0x000e620000209400 */
[----:B------:R-:W-:Y:S02]  /*0640*/  SHF.R.S32.HI R9, RZ, 0x7, R20 ;  /* 0x00000007ff097819 */ /* 0x000fe40000011414 */
[----:B------:R-:W-:Y:S02]  /*0650*/  LOP3.LUT R26, R21, R26, RZ, 0xfc, !PT ;  /* 0x0000001a151a7212 */ /* 0x000fe400078efcff */
[----:B------:R-:W-:Y:S02]  /*0660*/  SHF.R.S32.HI R7, RZ, 0x1f, R0 ;  /* 0x0000001fff077819 */ /* 0x000fe40000011400 */
[C---:B------:R-:W-:Y:S01]  /*0670*/  LOP3.LUT R25, R26.reuse, 0x12, RZ, 0xfc, !PT ;  /* 0x000000121a197812 */ /* 0x040fe200078efcff */
[----:B0-----:R-:W0:Y:S01]  /*0680*/  MUFU.RCP R4, R4 ;  /* 0x0000000400047308 */ /* 0x001e220000001000 */
[C---:B------:R-:W-:Y:S02]  /*0690*/  LOP3.LUT R24, R26.reuse, 0x10, RZ, 0xfc, !PT ;  /* 0x000000101a187812 */ /* 0x040fe400078efcff */
[----:B------:R-:W-:-:S02]  /*06a0*/  LOP3.LUT R23, R26, 0xe, RZ, 0xfc, !PT ;  /* 0x0000000e1a177812 */ /* 0x000fc400078efcff */
[----:B------:R-:W-:Y:S02]  /*06b0*/  IABS R16, R24 ;  /* 0x0000001800107213 */ /* 0x000fe40000000000 */
[C---:B------:R-:W-:Y:S01]  /*06c0*/  LOP3.LUT R12, R26.reuse, 0xa, RZ, 0xfc, !PT ;  /* 0x0000000a1a0c7812 */ /* 0x040fe200078efcff */
[----:B-1----:R1:W2:Y:S01]  /*06d0*/  MUFU.RCP R5, R2 ;  /* 0x0000000200057308 */ /* 0x0022a20000001000 */
[----:B------:R-:W-:Y:S02]  /*06e0*/  IABS R14, R23 ;  /* 0x00000017000e7213 */ /* 0x000fe40000000000 */
[C---:B------:R-:W-:Y:S02]  /*06f0*/  LOP3.LUT R20, R26.reuse, 0x8, RZ, 0xfc, !PT ;  /* 0x000000081a147812 */ /* 0x040fe400078efcff */
[C---:B------:R-:W-:Y:S02]  /*0700*/  LOP3.LUT R21, R26.reuse, 0x6, RZ, 0xfc, !PT ;  /* 0x000000061a157812 */ /* 0x040fe400078efcff */
[----:B------:R-:W-:-:S02]  /*0710*/  LOP3.LUT R17, R26, 0x4, RZ, 0xfc, !PT ;  /* 0x000000041a117812 */ /* 0x000fc400078efcff */
[----:B0-----:R-:W-:Y:S01]  /*0720*/  IADD3 R3, R4, 0xffffffe, RZ ;  /* 0x0ffffffe04037810 */ /* 0x001fe20007ffe0ff */
[----:B-1----:R-:W-:Y:S01]  /*0730*/  IMAD.MOV.U32 R2, RZ, RZ, RZ ;  /* 0x000000ffff027224 */ /* 0x002fe200078e00ff */
[C---:B------:R-:W-:Y:S02]  /*0740*/  LOP3.LUT R4, R26.reuse, 0x1e, RZ, 0xfc, !PT ;  /* 0x0000001e1a047812 */ /* 0x040fe400078efcff */
[----:B------:R-:W-:Y:S02]  /*0750*/  LOP3.LUT R29, R26, 0xc, RZ, 0xfc, !PT ;  /* 0x0000000c1a1d7812 */ /* 0x000fe400078efcff */
[----:B------:R-:W0:Y:S01]  /*0760*/  F2I.FTZ.U32.TRUNC.NTZ R3, R3 ;  /* 0x0000000300037305 */ /* 0x000e22000021f000 */
[----:B--2---:R-:W-:Y:S02]  /*0770*/  IADD3 R5, R5, 0xffffffe, RZ ;  /* 0x0ffffffe05057810 */ /* 0x004fe40007ffe0ff */
[----:B------:R-:W-:Y:S02]  /*0780*/  ISETP.GE.AND P2, PT, R4, RZ, PT ;  /* 0x000000ff0400720c */ /* 0x000fe40003f46270 */
[----:B------:R-:W-:-:S02]  /*0790*/  IABS R13, R29 ;  /* 0x0000001d000d7213 */ /* 0x000fc40000000000 */
[----:B------:R-:W-:Y:S01]  /*07a0*/  LOP3.LUT R18, R26, 0x2, RZ, 0xfc, !PT ;  /* 0x000000021a127812 */ /* 0x000fe200078efcff */
[----:B0-----:R-:W-:-:S04]  /*07b0*/  IMAD.MOV R6, RZ, RZ, -R3 ;  /* 0x000000ffff067224 */ /* 0x001fc800078e0a03 */
[----:B------:R-:W-:Y:S01]  /*07c0*/  IMAD R27, R6, R19, RZ ;  /* 0x00000013061b7224 */ /* 0x000fe200078e02ff */
[----:B------:R-:W-:-:S03]  /*07d0*/  IABS R6, R4 ;  /* 0x0000000400067213 */ /* 0x000fc60000000000 */
[----:B------:R-:W-:Y:S01]  /*07e0*/  IMAD.HI.U32 R27, R3, R27, R2 ;  /* 0x0000001b031b7227 */ /* 0x000fe200078e0002 */
[----:B------:R-:W-:-:S03]  /*07f0*/  SGXT R2, R9, 0x1 ;  /* 0x000000010902781a */ /* 0x000fc60000000200 */
[----:B------:R-:W-:Y:S02]  /*0800*/  IMAD.SHL.U32 R9, R10, 0x2, RZ ;  /* 0x000000020a097824 */ /* 0x000fe400078e00ff */
[----:B------:R-:W-:-:S04]  /*0810*/  IMAD.HI.U32 R3, R27, R6, RZ ;  /* 0x000000061b037227 */ /* 0x000fc800078e00ff */
[----:B------:R-:W-:Y:S02]  /*0820*/  IMAD.MOV R8, RZ, RZ, -R3 ;  /* 0x000000ffff087224 */ /* 0x000fe400078e0a03 */
[----:B------:R0:W1:Y:S02]  /*0830*/  F2I.FTZ.U32.TRUNC.NTZ R3, R5 ;  /* 0x0000000500037305 */ /* 0x000064000021f000 */
[----:B0-----:R-:W-:Y:S01]  /*0840*/  LEA.HI R5, R7, R0, RZ, 0x7 ;  /* 0x0000000007057211 */ /* 0x001fe200078f38ff */
[----:B------:R-:W-:Y:S01]  /*0850*/  IMAD R7, R19, R8, R6 ;  /* 0x0000000813077224 */ /* 0x000fe200078e0206 */
[----:B------:R-:W-:-:S03]  /*0860*/  LOP3.LUT R0, R26, 0x1c, RZ, 0xfc, !PT ;  /* 0x0000001c1a007812 */ /* 0x000fc600078efcff */
[----:B------:R0:W-:Y:S01]  /*0870*/  STL [R1+0x4], R5 ;  /* 0x0000040501007387 */ /* 0x0001e20000100800 */
[----:B------:R-:W-:Y:S02]  /*0880*/  ISETP.GT.U32.AND P0, PT, R19, R7, PT ;  /* 0x000000071300720c */ /* 0x000fe40003f04070 */
[----:B------:R-:W-:Y:S02]  /*0890*/  ISETP.GE.AND P4, PT, R0, RZ, PT ;  /* 0x000000ff0000720c */ /* 0x000fe40003f86270 */
[----:B------:R-:W-:Y:S02]  /*08a0*/  IABS R4, R0 ;  /* 0x0000000000047213 */ /* 0x000fe40000000000 */
[C---:B------:R-:W-:Y:S02]  /*08b0*/  LOP3.LUT R0, R26.reuse, 0x18, RZ, 0xfc, !PT ;  /* 0x000000181a007812 */ /* 0x040fe400078efcff */
[----:B0-----:R-:W-:Y:S02]  /*08c0*/  LOP3.LUT R5, R9, 0x110, R2, 0x78, !PT ;  /* 0x0000011009057812 */ /* 0x001fe400078e7802 */
[----:B------:R-:W-:-:S02]  /*08d0*/  LOP3.LUT R2, R26, 0x1a, RZ, 0xfc, !PT ;  /* 0x0000001a1a027812 */ /* 0x000fc400078efcff */
[----:B------:R-:W-:Y:S01]  /*08e0*/  ISETP.GE.AND P3, PT, R0, RZ, PT ;  /* 0x000000ff0000720c */ /* 0x000fe20003f66270 */
[----:B------:R1:W-:Y:S01]  /*08f0*/  STL [R1+0x190], R5 ;  /* 0x0001900501007387 */ /* 0x0003e20000100800 */
[----:B------:R-:W-:Y:S01]  /*0900*/  IABS R6, R2 ;  /* 0x0000000200067213 */ /* 0x000fe20000000000 */
[----:B------:R-:W-:Y:S01]  /*0910*/  @!P0 IMAD.IADD R7, R7, 0x1, -R19 ;  /* 0x0000000107078824 */ /* 0x000fe200078e0a13 */
[----:B------:R-:W-:Y:S01]  /*0920*/  ISETP.GE.AND P1, PT, R2, RZ, PT ;  /* 0x000000ff0200720c */ /* 0x000fe20003f26270 */
[----:B------:R0:W-:Y:S01]  /*0930*/  STL [R1], R12 ;  /* 0x0000000c01007387 */ /* 0x0001e20000100800 */
[----:B------:R-:W-:Y:S01]  /*0940*/  IABS R10, R0 ;  /* 0x00000000000a7213 */ /* 0x000fe20000000000 */
[----:B------:R-:W-:Y:S01]  /*0950*/  IMAD.HI.U32 R2, R27, R6, RZ ;  /* 0x000000061b027227 */ /* 0x000fe200078e00ff */
[----:B------:R-:W-:-:S03]  /*0960*/  ISETP.GT.U32.AND P0, PT, R19, R7, PT ;  /* 0x000000071300720c */ /* 0x000fc60003f04070 */
[----:B-1----:R-:W-:Y:S02]  /*0970*/  IMAD.MOV R5, RZ, RZ, -R3 ;  /* 0x000000ffff057224 */ /* 0x002fe400078e0a03 */
[----:B------:R-:W-:Y:S02]  /*0980*/  IMAD.MOV R8, RZ, RZ, -R2 ;  /* 0x000000ffff087224 */ /* 0x000fe400078e0a02 */
[----:B------:R-:W-:Y:S01]  /*0990*/  IMAD.HI.U32 R0, R27, R4, RZ ;  /* 0x000000041b007227 */ /* 0x000fe200078e00ff */
[----:B0-----:R-:W-:-:S03]  /*09a0*/  IABS R12, R12 ;  /* 0x0000000c000c7213 */ /* 0x001fc60000000000 */
[----:B------:R-:W-:Y:S02]  /*09b0*/  IMAD R5, R5, R11, RZ ;  /* 0x0000000b05057224 */ /* 0x000fe400078e02ff */
[----:B------:R-:W-:Y:S02]  /*09c0*/  IMAD.MOV.U32 R2, RZ, RZ, RZ ;  /* 0x000000ffff027224 */ /* 0x000fe400078e00ff */
[----:B------:R-:W-:Y:S02]  /*09d0*/  IMAD.MOV R0, RZ, RZ, -R0 ;  /* 0x000000ffff007224 */ /* 0x000fe400078e0a00 */
[----:B------:R-:W-:Y:S01]  /*09e0*/  IMAD.HI.U32 R2, R3, R5, R2 ;  /* 0x0000000503027227 */ /* 0x000fe200078e0002 */
[----:B------:R-:W-:-:S03]  /*09f0*/  LOP3.LUT R3, R26, 0x16, RZ, 0xfc, !PT ;  /* 0x000000161a037812 */ /* 0x000fc600078efcff */
[----:B------:R-:W-:Y:S01]  /*0a00*/  IMAD R9, R19, R0, R4 ;  /* 0x0000000013097224 */ /* 0x000fe200078e0204 */
[----:B------:R-:W-:Y:S01]  /*0a10*/  ISETP.GE.AND P5, PT, R3, RZ, PT ;  /* 0x000000ff0300720c */ /* 0x000fe20003fa6270 */
[----:B------:R-:W-:Y:S01]  /*0a20*/  IMAD R5, R19, R8, R6 ;  /* 0x0000000813057224 */ /* 0x000fe200078e0206 */
[----:B------:R-:W-:Y:S01]  /*0a30*/  IABS R6, R3 ;  /* 0x0000000300067213 */ /* 0x000fe20000000000 */
[----:B------:R-:W-:Y:S01]  /*0a40*/  IMAD.HI.U32 R0, R27, R10, RZ ;  /* 0x0000000a1b007227 */ /* 0x000fe200078e00ff */
[----:B------:R-:W-:Y:S02]  /*0a50*/  LOP3.LUT R4, R26, 0x14, RZ, 0xfc, !PT ;  /* 0x000000141a047812 */ /* 0x000fe400078efcff */
[----:B------:R-:W-:Y:S01]  /*0a60*/  IABS R8, R17 ;  /* 0x0000001100087213 */ /* 0x000fe20000000000 */
[----:B------:R-:W-:Y:S01]  /*0a70*/  IMAD.MOV R3, RZ, RZ, -R0 ;  /* 0x000000ffff037224 */ /* 0x000fe200078e0a00 */
[----:B------:R-:W-:Y:S01]  /*0a80*/  IABS R22, R4 ;  /* 0x0000000400167213 */ /* 0x000fe20000000000 */
[----:B------:R-:W-:Y:S01]  /*0a90*/  IMAD.MOV.U32 R0, RZ, RZ, R6 ;  /* 0x000000ffff007224 */ /* 0x000fe200078e0006 */
[C---:B------:R-:W-:Y:S01]  /*0aa0*/  ISETP.GT.U32.AND P6, PT, R19.reuse, R9, PT ;  /* 0x000000091300720c */ /* 0x040fe20003fc4070 */
[----:B------:R-:W-:-:S02]  /*0ab0*/  IMAD R10, R19, R3, R10 ;  /* 0x00000003130a7224 */ /* 0x000fc400078e020a */
[----:B------:R-:W-:-:S04]  /*0ac0*/  IMAD.HI.U32 R3, R27, R0, RZ ;  /* 0x000000001b037227 */ /* 0x000fc800078e00ff */
[----:B------:R-:W-:Y:S01]  /*0ad0*/  @!P0 IMAD.IADD R7, R7, 0x1, -R19 ;  /* 0x0000000107078824 */ /* 0x000fe200078e0a13 */
[----:B------:R-:W-:Y:S01]  /*0ae0*/  ISETP.GE.AND P0, PT, R4, RZ, PT ;  /* 0x000000ff0400720c */ /* 0x000fe20003f06270 */
[----:B------:R-:W-:Y:S01]  /*0af0*/  IMAD.MOV R3, RZ, RZ, -R3 ;  /* 0x000000ffff037224 */ /* 0x000fe200078e0a03 */
[----:B------:R-:W-:Y:S01]  /*0b00*/  IABS R4, R25 ;  /* 0x0000001900047213 */ /* 0x000fe20000000000 */
[----:B------:R-:W-:-:S04]  /*0b10*/  IMAD.HI.U32 R6, R27, R22, RZ ;  /* 0x000000161b067227 */ /* 0x000fc800078e00ff */
[----:B------:R-:W-:Y:S02]  /*0b20*/  IMAD R11, R19, R3, R0 ;  /* 0x00000003130b7224 */ /* 0x000fe400078e0200 */
[----:B------:R-:W-:-:S04]  /*0b30*/  IMAD.HI.U32 R0, R27, R4, RZ ;  /* 0x000000041b007227 */ /* 0x000fc800078e00ff */
[----:B------:R-:W-:-:S04]  /*0b40*/  IMAD.HI.U32 R3, R27, R16, RZ ;  /* 0x000000101b037227 */ /* 0x000fc800078e00ff */
[----:B------:R-:W-:Y:S02]  /*0b50*/  IMAD.MOV R15, RZ, RZ, -R0 ;  /* 0x000000ffff0f7224 */ /* 0x000fe400078e0a00 */
[----:B------:R-:W-:Y:S02]  /*0b60*/  IMAD.MOV R3, RZ, RZ, -R3 ;  /* 0x000000ffff037224 */ /* 0x000fe400078e0a03 */
[----:B------:R-:W-:-:S04]  /*0b70*/  IMAD.HI.U32 R0, R27, R14, RZ ;  /* 0x0000000e1b007227 */ /* 0x000fc800078e00ff */
[C---:B------:R-:W-:Y:S02]  /*0b80*/  IMAD R15, R19.reuse, R15, R4 ;  /* 0x0000000f130f7224 */ /* 0x040fe400078e0204 */
[----:B------:R-:W-:Y:S01]  /*0b90*/  IMAD R16, R19, R3, R16 ;  /* 0x0000000313107224 */ /* 0x000fe200078e0210 */
[----:B------:R-:W-:Y:S01]  /*0ba0*/  IABS R3, R20 ;  /* 0x0000001400037213 */ /* 0x000fe20000000000 */
[----:B------:R-:W-:Y:S02]  /*0bb0*/  IMAD.MOV R0, RZ, RZ, -R0 ;  /* 0x000000ffff007224 */ /* 0x000fe400078e0a00 */
[----:B------:R-:W-:-:S04]  /*0bc0*/  IMAD.HI.U32 R4, R27, R12, RZ ;  /* 0x0000000c1b047227 */ /* 0x000fc800078e00ff */
[----:B------:R-:W-:Y:S02]  /*0bd0*/  IMAD R14, R19, R0, R14 ;  /* 0x00000000130e7224 */ /* 0x000fe400078e020e */
[----:B------:R-:W-:Y:S02]  /*0be0*/  IMAD.MOV R4, RZ, RZ, -R4 ;  /* 0x000000ffff047224 */ /* 0x000fe400078e0a04 */
[----:B------:R-:W-:-:S04]  /*0bf0*/  IMAD.HI.U32 R0, R27, R3, RZ ;  /* 0x000000031b007227 */ /* 0x000fc800078e00ff */
[----:B------:R-:W-:Y:S01]  /*0c00*/  IMAD R12, R19, R4, R12 ;  /* 0x00000004130c7224 */ /* 0x000fe200078e020c */
[----:B------:R-:W-:Y:S01]  /*0c10*/  IABS R4, R21 ;  /* 0x0000001500047213 */ /* 0x000fe20000000000 */
[----:B------:R-:W-:Y:S02]  /*0c20*/  IMAD.MOV R0, RZ, RZ, -R0 ;  /* 0x000000ffff007224 */ /* 0x000fe400078e0a00 */
[----:B------:R-:W-:Y:S02]  /*0c30*/  @!P6 IMAD.IADD R9, R9, 0x1, -R19 ;  /* 0x000000010909e824 */ /* 0x000fe400078e0a13 */
[----:B------:R-:W-:Y:S02]  /*0c40*/  IMAD R3, R19, R0, R3 ;  /* 0x0000000013037224 */ /* 0x000fe400078e0203 */
[----:B------:R-:W-:Y:S01]  /*0c50*/  IMAD.HI.U32 R0, R27, R4, RZ ;  /* 0x000000041b007227 */ /* 0x000fe200078e00ff */
[----:B------:R-:W-:-:S03]  /*0c60*/  ISETP.GT.U32.AND P6, PT, R19, R9, PT ;  /* 0x000000091300720c */ /* 0x000fc60003fc4070 */
[----:B------:R-:W-:Y:S02]  /*0c70*/  IMAD.MOV R0, RZ, RZ, -R0 ;  /* 0x000000ffff007224 */ /* 0x000fe400078e0a00 */
[----:B------:R-:W-:Y:S02]  /*0c80*/  IMAD.MOV R6, RZ, RZ, -R6 ;  /* 0x000000ffff067224 */ /* 0x000fe400078e0a06 */
[----:B------:R-:W-:Y:S02]  /*0c90*/  IMAD R4, R19, R0, R4 ;  /* 0x0000000013047224 */ /* 0x000fe400078e0204 */
[----:B------:R-:W-:-:S04]  /*0ca0*/  IMAD.HI.U32 R0, R27, R8, RZ ;  /* 0x000000081b007227 */ /* 0x000fc800078e00ff */
[----:B------:R-:W-:Y:S02]  /*0cb0*/  IMAD.MOV R0, RZ, RZ, -R0 ;  /* 0x000000ffff007224 */ /* 0x000fe400078e0a00 */
[----:B------:R-:W-:Y:S01]  /*0cc0*/  @!P6 IMAD.IADD R9, R9, 0x1, -R19 ;  /* 0x000000010909e824 */ /* 0x000fe200078e0a13 */
[C---:B------:R-:W-:Y:S01]  /*0cd0*/  ISETP.GT.U32.AND P6, PT, R19.reuse, R5, PT ;  /* 0x000000051300720c */ /* 0x040fe20003fc4070 */
[C---:B------:R-:W-:Y:S02]  /*0ce0*/  IMAD R8, R19.reuse, R0, R8 ;  /* 0x0000000013087224 */ /* 0x040fe400078e0208 */
[----:B------:R-:W2:Y:S01]  /*0cf0*/  LDL R0, [R1+0x6fc] ;  /* 0x0006fc0001007983 */ /* 0x000ea20000100800 */
[C---:B------:R-:W-:Y:S02]  /*0d00*/  IMAD R22, R19.reuse, R6, R22 ;  /* 0x0000000613167224 */ /* 0x040fe400078e0216 */
[----:B------:R-:W-:Y:S01]  /*0d10*/  @!P4 IMAD.MOV R9, RZ, RZ, -R9 ;  /* 0x000000ffff09c224 */ /* 0x000fe200078e0a09 */
[C---:B------:R-:W-:Y:S01]  /*0d20*/  ISETP.GT.U32.AND P4, PT, R19.reuse, R11, PT ;  /* 0x0000000b1300720c */ /* 0x040fe20003f84070 */
[----:B------:R-:W-:Y:S01]  /*0d30*/  @!P2 IMAD.MOV R7, RZ, RZ, -R7 ;  /* 0x000000ffff07a224 */ /* 0x000fe200078e0a07 */
[----:B------:R-:W-:Y:S01]  /*0d40*/  ISETP.GT.U32.AND P2, PT, R19, R10, PT ;  /* 0x0000000a1300720c */ /* 0x000fe20003f44070 */
[----:B------:R-:W-:-:S04]  /*0d50*/  IMAD.HI.U32 R6, R27, R13, RZ ;  /* 0x0000000d1b067227 */ /* 0x000fc800078e00ff */
[----:B------:R-:W-:Y:S02]  /*0d60*/  @!P6 IMAD.IADD R5, R5, 0x1, -R19 ;  /* 0x000000010505e824 */ /* 0x000fe400078e0a13 */
[----:B------:R-:W-:-:S03]  /*0d70*/  IMAD.MOV R6, RZ, RZ, -R6 ;  /* 0x000000ffff067224 */ /* 0x000fc600078e0a06 */
[----:B------:R-:W-:Y:S01]  /*0d80*/  ISETP.GT.U32.AND P6, PT, R19, R5, PT ;  /* 0x000000051300720c */ /* 0x000fe20003fc4070 */
[--C-:B------:R-:W-:Y:S02]  /*0d90*/  @!P4 IMAD.IADD R11, R11, 0x1, -R19.reuse ;  /* 0x000000010b0bc824 */ /* 0x100fe400078e0a13 */
[----:B------:R-:W-:Y:S01]  /*0da0*/  @!P2 IMAD.IADD R10, R10, 0x1, -R19 ;  /* 0x000000010a0aa824 */ /* 0x000fe200078e0a13 */
[C---:B------:R-:W-:Y:S01]  /*0db0*/  ISETP.GT.U32.AND P2, PT, R19.reuse, R15, PT ;  /* 0x0000000f1300720c */ /* 0x040fe20003f44070 */
[C---:B------:R-:W-:Y:S01]  /*0dc0*/  IMAD R13, R19.reuse, R6, R13 ;  /* 0x00000006130d7224 */ /* 0x040fe200078e020d */
[----:B------:R-:W-:Y:S02]  /*0dd0*/  IABS R6, R18 ;  /* 0x0000001200067213 */ /* 0x000fe40000000000 */
[----:B------:R-:W-:-:S03]  /*0de0*/  ISETP.GT.U32.AND P4, PT, R19, R10, PT ;  /* 0x0000000a1300720c */ /* 0x000fc60003f84070 */
[----:B------:R-:W-:-:S04]  /*0df0*/  IMAD.HI.U32 R28, R27, R6, RZ ;  /* 0x000000061b1c7227 */ /* 0x000fc800078e00ff */
[--C-:B------:R-:W-:Y:S01]  /*0e00*/  @!P6 IMAD.IADD R5, R5, 0x1, -R19.reuse ;  /* 0x000000010505e824 */ /* 0x100fe200078e0a13 */
[----:B------:R-:W-:Y:S01]  /*0e10*/  ISETP.GT.U32.AND P6, PT, R19, R22, PT ;  /* 0x000000161300720c */ /* 0x000fe20003fc4070 */
[----:B------:R-:W-:Y:S02]  /*0e20*/  @!P2 IMAD.IADD R15, R15, 0x1, -R19 ;  /* 0x000000010f0fa824 */ /* 0x000fe400078e0a13 */
[----:B------:R-:W-:Y:S02]  /*0e30*/  @!P1 IMAD.MOV R5, RZ, RZ, -R5 ;  /* 0x000000ffff059224 */ /* 0x000fe400078e0a05 */
[----:B------:R-:W-:Y:S01]  /*0e40*/  @!P4 IMAD.IADD R10, R10, 0x1, -R19 ;  /* 0x000000010a0ac824 */ /* 0x000fe200078e0a13 */
[C---:B------:R-:W-:Y:S01]  /*0e50*/  ISETP.GT.U32.AND P2, PT, R19.reuse, R15, PT ;  /* 0x0000000f1300720c */ /* 0x040fe20003f44070 */
[----:B------:R-:W-:Y:S01]  /*0e60*/  IMAD.MOV R28, RZ, RZ, -R28 ;  /* 0x000000ffff1c7224 */ /* 0x000fe200078e0a1c */
[----:B------:R-:W-:-:S05]  /*0e70*/  ISETP.GT.U32.AND P4, PT, R19, R16, PT ;  /* 0x000000101300720c */ /* 0x000fca0003f84070 */
[----:B------:R-:W-:Y:S01]  /*0e80*/  @!P6 IMAD.IADD R22, R22, 0x1, -R19 ;  /* 0x000000011616e824 */ /* 0x000fe200078e0a13 */
[----:B------:R-:W-:-:S04]  /*0e90*/  ISETP.GT.U32.AND P6, PT, R19, R11, PT ;  /* 0x0000000b1300720c */ /* 0x000fc80003fc4070 */
[C---:B------:R-:W-:Y:S01]  /*0ea0*/  ISETP.GT.U32.AND P1, PT, R19.reuse, R22, PT ;  /* 0x000000161300720c */ /* 0x040fe20003f24070 */
[----:B------:R-:W-:Y:S02]  /*0eb0*/  @!P3 IMAD.MOV R10, RZ, RZ, -R10 ;  /* 0x000000ffff0ab224 */ /* 0x000fe400078e0a0a */
[----:B------:R-:W-:Y:S02]  /*0ec0*/  IMAD R6, R19, R28, R6 ;  /* 0x0000001c13067224 */ /* 0x000fe400078e0206 */
[--C-:B------:R-:W-:Y:S01]  /*0ed0*/  @!P2 IMAD.IADD R15, R15, 0x1, -R19.reuse ;  /* 0x000000010f0fa824 */ /* 0x100fe200078e0a13 */
[C---:B------:R-:W-:Y:S01]  /*0ee0*/  ISETP.GT.U32.AND P2, PT, R19.reuse, R13, PT ;  /* 0x0000000d1300720c */ /* 0x040fe20003f44070 */
[--C-:B------:R-:W-:Y:S01]  /*0ef0*/  @!P4 IMAD.IADD R16, R16, 0x1, -R19.reuse ;  /* 0x000000011010c824 */ /* 0x100fe200078e0a13 */
[----:B------:R-:W-:Y:S01]  /*0f00*/  ISETP.GT.U32.AND P4, PT, R19, R12, PT ;  /* 0x0000000c1300720c */ /* 0x000fe20003f84070 */
[----:B------:R-:W-:Y:S01]  /*0f10*/  @!P6 IMAD.IADD R11, R11, 0x1, -R19 ;  /* 0x000000010b0be824 */ /* 0x000fe200078e0a13 */
[----:B------:R-:W-:-:S03]  /*0f20*/  ISETP.GT.U32.AND P6, PT, R19, R14, PT ;  /* 0x0000000e1300720c */ /* 0x000fc60003fc4070 */
[----:B------:R-:W-:Y:S01]  /*0f30*/  @!P1 IMAD.IADD R22, R22, 0x1, -R19 ;  /* 0x0000000116169824 */ /* 0x000fe200078e0a13 */
[----:B------:R-:W-:Y:S02]  /*0f40*/  ISETP.GE.AND P1, PT, R26, RZ, PT ;  /* 0x000000ff1a00720c */ /* 0x000fe40003f26270 */
[----:B------:R-:W-:-:S07]  /*0f50*/  IABS R26, R26 ;  /* 0x0000001a001a7213 */ /* 0x000fce0000000000 */
[----:B------:R-:W-:Y:S02]  /*0f60*/  @!P6 IMAD.IADD R14, R14, 0x1, -R19 ;  /* 0x000000010e0ee824 */ /* 0x000fe400078e0a13 */
[----:B------:R-:W-:-:S03]  /*0f70*/  IMAD.HI.U32 R27, R27, R26, RZ ;  /* 0x0000001a1b1b7227 */ /* 0x000fc600078e00ff */
[----:B------:R-:W-:Y:S01]  /*0f80*/  ISETP.GT.U32.AND P3, PT, R19, R14, PT ;  /* 0x0000000e1300720c */ /* 0x000fe20003f64070 */
[----:B------:R-:W-:-:S12]  /*0f90*/  IMAD.MOV R27, RZ, RZ, -R27 ;  /* 0x000000ffff1b7224 */ /* 0x000fd800078e0a1b */
[----:B------:R-:W-:Y:S01]  /*0fa0*/  @!P3 IMAD.IADD R14, R14, 0x1, -R19 ;  /* 0x000000010e0eb824 */ /* 0x000fe200078e0a13 */
[----:B--2---:R-:W-:-:S05]  /*0fb0*/  IABS R0, R0 ;  /* 0x0000000000007213 */ /* 0x004fca0000000000 */
[----:B------:R-:W-:-:S04]  /*0fc0*/  IMAD.HI.U32 R28, R2, R0, RZ ;  /* 0x00000000021c7227 */ /* 0x000fc800078e00ff */
[----:B------:R-:W-:-:S05]  /*0fd0*/  IMAD R2, R19, R27, R26 ;  /* 0x0000001b13027224 */ /* 0x000fca00078e021a */
[----:B------:R-:W-:-:S13]  /*0fe0*/  ISETP.GT.U32.AND P3, PT, R19, R2, PT ;  /* 0x000000021300720c */ /* 0x000fda0003f64070 */
[--C-:B------:R-:W-:Y:S01]  /*0ff0*/  @!P3 IMAD.IADD R2, R2, 0x1, -R19.reuse ;  /* 0x000000010202b824 */ /* 0x100fe200078e0a13 */
[----:B------:R-:W-:Y:S02]  /*1000*/  ISETP.GE.AND P3, PT, R24, RZ, PT ;  /* 0x000000ff1800720c */ /* 0x000fe40003f66270 */
[----:B------:R-:W2:Y:S01]  /*1010*/  LDL.LU R24, [R1] ;  /* 0x0000000001187983 */ /* 0x000ea20000300800 */
[----:B------:R-:W-:Y:S01]  /*1020*/  IMAD.MOV R28, RZ, RZ, -R28 ;  /* 0x000000ffff1c7224 */ /* 0x000fe200078e0a1c */
[----:B------:R-:W-:Y:S02]  /*1030*/  IABS R27, c[0x0][0x178] ;  /* 0x00005e00001b7a13 */ /* 0x000fe40000000000 */
[----:B------:R-:W-:Y:S01]  /*1040*/  ISETP.GT.U32.AND P6, PT, R19, R3, PT ;  /* 0x000000031300720c */ /* 0x000fe20003fc4070 */
[----:B------:R-:W-:Y:S01]  /*1050*/  @!P2 IMAD.IADD R13, R13, 0x1, -R19 ;  /* 0x000000010d0da824 */ /* 0x000fe200078e0a13 */
[----:B------:R-:W-:Y:S01]  /*1060*/  ISETP.GT.U32.AND P2, PT, R19, R16, PT ;  /* 0x000000101300720c */ /* 0x000fe20003f44070 */
[----:B------:R-:W-:-:S02]  /*1070*/  IMAD R0, R27, R28, R0 ;  /* 0x0000001c1b007224 */ /* 0x000fc400078e0200 */
[----:B------:R-:W0:Y:S01]  /*1080*/  S2R R28, SR_TID.X ;  /* 0x00000000001c7919 */ /* 0x000e220000002100 */
[----:B------:R-:W-:Y:S02]  /*1090*/  @!P4 IMAD.IADD R12, R12, 0x1, -R19 ;  /* 0x000000010c0cc824 */ /* 0x000fe400078e0a13 */
[----:B------:R-:W-:-:S05]  /*10a0*/  @!P5 IMAD.MOV R11, RZ, RZ, -R11 ;  /* 0x000000ffff0bd224 */ /* 0x000fca00078e0a0b */
[--C-:B------:R-:W-:Y:S01]  /*10b0*/  @!P6 IMAD.IADD R3, R3, 0x1, -R19.reuse ;  /* 0x000000010303e824 */ /* 0x100fe200078e0a13 */
[C---:B------:R-:W-:Y:S01]  /*10c0*/  ISETP.GT.U32.AND P6, PT, R19.reuse, R12, PT ;  /* 0x0000000c1300720c */ /* 0x040fe20003fc4070 */
[----:B------:R-:W-:Y:S01]  /*10d0*/  @!P2 IMAD.IADD R16, R16, 0x1, -R19 ;  /* 0x000000011010a824 */ /* 0x000fe200078e0a13 */
[C---:B------:R-:W-:Y:S02]  /*10e0*/  ISETP.GT.U32.AND P2, PT, R19.reuse, R4, PT ;  /* 0x000000041300720c */ /* 0x040fe40003f44070 */
[C---:B------:R-:W-:Y:S02]  /*10f0*/  ISETP.GT.U32.AND P5, PT, R19.reuse, R3, PT ;  /* 0x000000031300720c */ /* 0x040fe40003fa4070 */
[----:B------:R-:W-:-:S07]  /*1100*/  ISETP.GT.U32.AND P4, PT, R19, R13, PT ;  /* 0x0000000d1300720c */ /* 0x000fce0003f84070 */
[--C-:B------:R-:W-:Y:S01]  /*1110*/  @!P6 IMAD.IADD R12, R12, 0x1, -R19.reuse ;  /* 0x000000010c0ce824 */ /* 0x100fe200078e0a13 */
[----:B0-----:R-:W-:Y:S01]  /*1120*/  LOP3.LUT R26, R28, 0x7, RZ, 0xc0, !PT ;  /* 0x000000071c1a7812 */ /* 0x001fe200078ec0ff */
[--C-:B------:R-:W-:Y:S01]  /*1130*/  @!P2 IMAD.IADD R4, R4, 0x1, -R19.reuse ;  /* 0x000000010404a824 */ /* 0x100fe200078e0a13 */
[----:B------:R-:W-:Y:S01]  /*1140*/  ISETP.GT.U32.AND P6, PT, R19, R6, PT ;  /* 0x000000061300720c */ /* 0x000fe20003fc4070 */
[--C-:B------:R-:W-:Y:S01]  /*1150*/  @!P5 IMAD.IADD R3, R3, 0x1, -R19.reuse ;  /* 0x000000010303d824 */ /* 0x100fe200078e0a13 */
[----:B------:R-:W-:Y:S01]  /*1160*/  ISETP.GE.AND P5, PT, R25, RZ, PT ;  /* 0x000000ff1900720c */ /* 0x000fe20003fa6270 */
[----:B------:R-:W-:Y:S01]  /*1170*/  IMAD.SHL.U32 R25, R28, 0x2, RZ ;  /* 0x000000021c197824 */ /* 0x000fe200078e00ff */
[----:B------:R-:W-:Y:S01]  /*1180*/  ISETP.GT.U32.AND P2, PT, R27, R0, PT ;  /* 0x000000001b00720c */ /* 0x000fe20003f44070 */
[----:B------:R-:W-:Y:S02]  /*1190*/  IMAD R27, R26, 0x110, RZ ;  /* 0x000001101a1b7824 */ /* 0x000fe400078e02ff */
[----:B------:R-:W-:Y:S01]  /*11a0*/  @!P4 IMAD.IADD R13, R13, 0x1, -R19 ;  /* 0x000000010d0dc824 */ /* 0x000fe200078e0a13 */
[----:B------:R-:W-:-:S02]  /*11b0*/  ISETP.GT.U32.AND P4, PT, R19, R8, PT ;  /* 0x000000081300720c */ /* 0x000fc40003f84070 */
[----:B------:R-:W-:-:S03]  /*11c0*/  LOP3.LUT R27, R27, 0x30, R25, 0x78, !PT ;  /* 0x000000301b1b7812 */ /* 0x000fc600078e7819 */
[----:B------:R-:W-:Y:S01]  /*11d0*/  @!P6 IMAD.IADD R6, R6, 0x1, -R19 ;  /* 0x000000010606e824 */ /* 0x000fe200078e0a13 */
[----:B------:R-:W-:Y:S01]  /*11e0*/  ISETP.GE.AND P6, PT, R29, RZ, PT ;  /* 0x000000ff1d00720c */ /* 0x000fe20003fc6270 */
[----:B------:R0:W-:Y:S01]  /*11f0*/  STL [R1+0x13c], R27 ;  /* 0x00013c1b01007387 */ /* 0x0001e20000100800 */
[----:B------:R-:W-:Y:S01]  /*1200*/  @!P0 IMAD.MOV R22, RZ, RZ, -R22 ;  /* 0x000000ffff168224 */ /* 0x000fe200078e0a16 */
[----:B------:R-:W-:-:S04]  /*1210*/  ISETP.GT.U32.AND P0, PT, R19, R4, PT ;  /* 0x000000041300720c */ /* 0x000fc80003f04070 */
[----:B------:R-:W-:Y:S01]  /*1220*/  @!P4 IMAD.IADD R8, R8, 0x1, -R19 ;  /* 0x000000010808c824 */ /* 0x000fe200078e0a13 */
[----:B0-----:R-:W-:Y:S02]  /*1230*/  IABS R27, c[0x0][0x178] ;  /* 0x00005e00001b7a13 */ /* 0x001fe40000000000 */
[----:B------:R-:W-:-:S03]  /*1240*/  ISETP.GE.AND P4, PT, R23, RZ, PT ;  /* 0x000000ff1700720c */ /* 0x000fc60003f86270 */
[----:B------:R-:W-:Y:S01]  /*1250*/  @!P2 IMAD.IADD R0, R0, 0x1, -R27 ;  /* 0x000000010000a824 */ /* 0x000fe200078e0a1b */
[----:B------:R-:W-:Y:S01]  /*1260*/  ISETP.GT.U32.AND P2, PT, R19, R2, PT ;  /* 0x000000021300720c */ /* 0x000fe20003f44070 */
[----:B------:R-:W-:Y:S01]  /*1270*/  @!P5 IMAD.MOV R15, RZ, RZ, -R15 ;  /* 0x000000ffff0fd224 */ /* 0x000fe200078e0a0f */
[----:B------:R-:W-:Y:S01]  /*1280*/  LOP3.LUT R23, R25, 0x10, RZ, 0xc0, !PT ;  /* 0x0000001019177812 */ /* 0x000fe200078ec0ff */
[----:B------:R-:W-:Y:S01]  /*1290*/  @!P6 IMAD.MOV R13, RZ, RZ, -R13 ;  /* 0x000000ffff0de224 */ /* 0x000fe200078e0a0d */
[----:B------:R-:W-:Y:S01]  /*12a0*/  ISETP.GT.U32.AND P5, PT, R27, R0, PT ;  /* 0x000000001b00720c */ /* 0x000fe20003fa4070 */
[----:B------:R-:W-:Y:S01]  /*12b0*/  IMAD R26, R26, 0x210, RZ ;  /* 0x000002101a1a7824 */ /* 0x000fe200078e02ff */
[----:B------:R-:W-:Y:S01]  /*12c0*/  LOP3.LUT R23, R23, 0xe0, R28, 0xf8, !PT ;  /* 0x000000e017177812 */ /* 0x000fe200078ef81c */
[----:B------:R-:W-:Y:S01]  /*12d0*/  @!P3 IMAD.MOV R16, RZ, RZ, -R16 ;  /* 0x000000ffff10b224 */ /* 0x000fe200078e0a10 */
[C---:B------:R-:W-:Y:S01]  /*12e0*/  ISETP.GT.U32.AND P3, PT, R19.reuse, R8, PT ;  /* 0x000000081300720c */ /* 0x040fe20003f64070 */
[----:B------:R-:W-:Y:S01]  /*12f0*/  @!P4 IMAD.MOV R14, RZ, RZ, -R14 ;  /* 0x000000ffff0ec224 */ /* 0x000fe200078e0a0e */
[----:B------:R-:W-:Y:S01]  /*1300*/  ISETP.GT.U32.AND P4, PT, R19, R6, PT ;  /* 0x000000061300720c */ /* 0x000fe20003f84070 */
[--C-:B------:R-:W-:Y:S01]  /*1310*/  @!P0 IMAD.IADD R4, R4, 0x1, -R19.reuse ;  /* 0x0000000104048824 */ /* 0x100fe200078e0a13 */
[----:B------:R-:W-:Y:S01]  /*1320*/  LOP3.LUT R23, R26, R23, RZ, 0x3c, !PT ;  /* 0x000000171a177212 */ /* 0x000fe200078e3cff */
[----:B------:R-:W-:Y:S01]  /*1330*/  @!P2 IMAD.IADD R2, R2, 0x1, -R19 ;  /* 0x000000010202a824 */ /* 0x000fe200078e0a13 */
[----:B------:R-:W-:-:S02]  /*1340*/  ISETP.GE.AND P2, PT, R21, RZ, PT ;  /* 0x000000ff1500720c */ /* 0x000fc40003f46270 */
[----:B------:R-:W-:Y:S01]  /*1350*/  ISETP.GE.AND P0, PT, R20, RZ, PT ;  /* 0x000000ff1400720c */ /* 0x000fe20003f06270 */
[----:B------:R-:W-:Y:S01]  /*1360*/  @!P5 IMAD.IADD R0, R0, 0x1, -R27 ;  /* 0x000000010000d824 */ /* 0x000fe200078e0a1b */
[----:B------:R-:W-:-:S03]  /*1370*/  ISETP.NE.AND P5, PT, RZ, c[0x0][0x17c], PT ;  /* 0x00005f00ff007a0c */ /* 0x000fc60003fa5270 */
[----:B------:R-:W-:Y:S01]  /*1380*/  @!P3 IMAD.IADD R8, R8, 0x1, -R19 ;  /* 0x000000010808b824 */ /* 0x000fe200078e0a13 */
[----:B------:R-:W-:Y:S01]  /*1390*/  ISETP.GE.AND P3, PT, R17, RZ, PT ;  /* 0x000000ff1100720c */ /* 0x000fe20003f66270 */
[----:B------:R-:W-:Y:S02]  /*13a0*/  IMAD.MOV.U32 R17, RZ, RZ, R3 ;  /* 0x000000ffff117224 */ /* 0x000fe400078e0003 */
[----:B------:R-:W-:Y:S01]  /*13b0*/  @!P4 IMAD.IADD R6, R6, 0x1, -R19 ;  /* 0x000000010606c824 */ /* 0x000fe200078e0a13 */
[----:B------:R-:W-:Y:S01]  /*13c0*/  ISETP.GE.AND P4, PT, R18, RZ, PT ;  /* 0x000000ff1200720c */ /* 0x000fe20003f86270 */
[----:B------:R-:W-:Y:S02]  /*13d0*/  @!P2 IMAD.MOV R4, RZ, RZ, -R4 ;  /* 0x000000ffff04a224 */ /* 0x000fe400078e0a04 */
[----:B------:R-:W-:Y:S01]  /*13e0*/  @!P0 IMAD.MOV R17, RZ, RZ, -R17 ;  /* 0x000000ffff118224 */ /* 0x000fe200078e0a11 */
[----:B--2---:R-:W-:Y:S01]  /*13f0*/  ISETP.GE.AND P6, PT, R24, RZ, PT ;  /* 0x000000ff1800720c */ /* 0x004fe20003fc6270 */
[----:B------:R-:W-:-:S05]  /*1400*/  IMAD.SHL.U32 R24, R28, 0x100, RZ ;  /* 0x000001001c187824 */ /* 0x000fca00078e00ff */
[----:B------:R-:W-:Y:S02]  /*1410*/  LOP3.LUT R24, R24, 0x1000, RZ, 0xc0, !PT ;  /* 0x0000100018187812 */ /* 0x000fe400078ec0ff */
[----:B------:R-:W-:-:S03]  /*1420*/  LOP3.LUT R28, R28, 0x7f, RZ, 0xc0, !PT ;  /* 0x0000007f1c1c7812 */ /* 0x000fc600078ec0ff */
[----:B------:R-:W-:Y:S01]  /*1430*/  IMAD.IADD R29, R24, 0x1, R23 ;  /* 0x00000001181d7824 */ /* 0x000fe200078e0217 */
[----:B------:R-:W-:Y:S01]  /*1440*/  LOP3.LUT R23, RZ, c[0x0][0x17c], RZ, 0x33, !PT ;  /* 0x00005f00ff177a12 */ /* 0x000fe200078e33ff */
[----:B------:R-:W-:Y:S02]  /*1450*/  @!P6 IMAD.MOV R12, RZ, RZ, -R12 ;  /* 0x000000ffff0ce224 */ /* 0x000fe400078e0a0c */
[----:B------:R-:W-:Y:S01]  /*1460*/  IMAD R24, R28, c[0x0][0x18c], RZ ;  /* 0x000063001c187a24 */ /* 0x000fe200078e02ff */
[C---:B------:R-:W-:Y:S02]  /*1470*/  SEL R7, R23.reuse, R7, !P5 ;  /* 0x0000000717077207 */ /* 0x040fe40006800000 */
[C---:B------:R-:W-:Y:S02]  /*1480*/  SEL R15, R23.reuse, R15, !P5 ;  /* 0x0000000f170f7207 */ /* 0x040fe40006800000 */
[----:B------:R-:W-:Y:S01]  /*1490*/  SEL R18, R23, R12, !P5 ;  /* 0x0000000c17127207 */ /* 0x000fe20006800000 */
[----:B------:R-:W-:Y:S01]  /*14a0*/  IMAD R12, R7, c[0x0][0x190], RZ ;  /* 0x00006400070c7a24 */ /* 0x000fe200078e02ff */
[----:B------:R-:W-:-:S02]  /*14b0*/  LEA R3, P0, R24, c[0x0][0x168], 0x1 ;  /* 0x00005a0018037a11 */ /* 0x000fc400078008ff */
[----:B------:R-:W-:Y:S01]  /*14c0*/  SEL R19, R23, R4, !P5 ;  /* 0x0000000417137207 */ /* 0x000fe20006800000 */
[----:B------:R-:W-:Y:S01]  /*14d0*/  IMAD R4, R15, c[0x0][0x190], RZ ;  /* 0x000064000f047a24 */ /* 0x000fe200078e02ff */
[----:B------:R-:W-:Y:S01]  /*14e0*/  LEA R15, P2, R12, R3, 0x1 ;  /* 0x000000030c0f7211 */ /* 0x000fe200078408ff */
[----:B------:R-:W-:Y:S04]  /*14f0*/  STL [R1+0x70c], R29 ;  /* 0x00070c1d01007387 */ /* 0x000fe80000100800 */
[----:B------:R0:W-:Y:S04]  /*1500*/  STL [R1+0x658], R15 ;  /* 0x0006580f01007387 */ /* 0x0001e80000100800 */
[----:B------:R-:W2:Y:S01]  /*1510*/  LDL R28, [R1+0x6fc] ;  /* 0x0006fc00011c7983 */ /* 0x000ea20000100800 */
[----:B------:R-:W-:Y:S01]  /*1520*/  @!P3 IMAD.MOV R8, RZ, RZ, -R8 ;  /* 0x000000ffff08b224 */ /* 0x000fe200078e0a08 */
[----:B------:R-:W-:-:S02]  /*1530*/  SEL R9, R23, R9, !P5 ;  /* 0x0000000917097207 */ /* 0x000fc40006800000 */
[C---:B------:R-:W-:Y:S01]  /*1540*/  SEL R5, R23.reuse, R5, !P5 ;  /* 0x0000000517057207 */ /* 0x040fe20006800000 */
[----:B------:R-:W-:Y:S01]  /*1550*/  @!P4 IMAD.MOV R6, RZ, RZ, -R6 ;  /* 0x000000ffff06c224 */ /* 0x000fe200078e0a06 */
[C---:B------:R-:W-:Y:S01]  /*1560*/  SEL R11, R23.reuse, R11, !P5 ;  /* 0x0000000b170b7207 */ /* 0x040fe20006800000 */
[----:B------:R-:W-:Y:S01]  /*1570*/  @!P1 IMAD.MOV R2, RZ, RZ, -R2 ;  /* 0x000000ffff029224 */ /* 0x000fe200078e0a02 */
[----:B------:R-:W-:Y:S01]  /*1580*/  SEL R10, R23, R10, !P5 ;  /* 0x0000000a170a7207 */ /* 0x000fe20006800000 */
[----:B------:R-:W-:Y:S01]  /*1590*/  IMAD R9, R9, c[0x0][0x190], RZ ;  /* 0x0000640009097a24 */ /* 0x000fe200078e02ff */
[----:B------:R-:W-:Y:S01]  /*15a0*/  SEL R20, R23, R8, !P5 ;  /* 0x0000000817147207 */ /* 0x000fe20006800000 */
[----:B------:R-:W-:Y:S01]  /*15b0*/  IMAD R8, R5, c[0x0][0x190], RZ ;  /* 0x0000640005087a24 */ /* 0x000fe200078e02ff */
[C---:B------:R-:W-:Y:S02]  /*15c0*/  SEL R22, R23.reuse, R22, !P5 ;  /* 0x0000001617167207 */ /* 0x040fe40006800000 */
[----:B------:R-:W-:-:S02]  /*15d0*/  SEL R16, R23, R16, !P5 ;  /* 0x0000001017107207 */ /* 0x000fc40006800000 */
[C---:B------:R-:W-:Y:S02]  /*15e0*/  SEL R14, R23.reuse, R14, !P5 ;  /* 0x0000000e170e7207 */ /* 0x040fe40006800000 */
[C---:B------:R-:W-:Y:S02]  /*15f0*/  SEL R13, R23.reuse, R13, !P5 ;  /* 0x0000000d170d7207 */ /* 0x040fe40006800000 */
[C---:B------:R-:W-:Y:S02]  /*1600*/  SEL R17, R23.reuse, R17, !P5 ;  /* 0x0000001117117207 */ /* 0x040fe40006800000 */
[----:B------:R-:W-:Y:S01]  /*1610*/  SEL R21, R23, R6, !P5 ;  /* 0x0000000617157207 */ /* 0x000fe20006800000 */
[----:B------:R-:W-:Y:S01]  /*1620*/  IMAD R6, R11, c[0x0][0x190], RZ ;  /* 0x000064000b067a24 */ /* 0x000fe200078e02ff */
[----:B------:R-:W-:Y:S01]  /*1630*/  SEL R23, R23, R2, !P5 ;  /* 0x0000000217177207 */ /* 0x000fe20006800000 */
[----:B------:R-:W-:Y:S01]  /*1640*/  IMAD R7, R10, c[0x0][0x190], RZ ;  /* 0x000064000a077a24 */ /* 0x000fe200078e02ff */
[----:B------:R-:W-:-:S02]  /*1650*/  LEA.HI.X.SX32 R2, R24, c[0x0][0x16c], 0x1, P0 ;  /* 0x00005b0018027a11 */ /* 0x000fc400000f0eff */
[-C--:B------:R-:W-:Y:S01]  /*1660*/  LEA R11, P1, R9, R3.reuse, 0x1 ;  /* 0x00000003090b7211 */ /* 0x080fe200078208ff */
[----:B------:R-:W-:Y:S01]  /*1670*/  IMAD R5, R22, c[0x0][0x190], RZ ;  /* 0x0000640016057a24 */ /* 0x000fe200078e02ff */
[-C--:B------:R-:W-:Y:S02]  /*1680*/  LEA R10, P0, R8, R3.reuse, 0x1 ;  /* 0x00000003080a7211 */ /* 0x080fe400078008ff */
[----:B0-----:R-:W-:Y:S01]  /*1690*/  LEA R15, P4, R7, R3, 0x1 ;  /* 0x00000003070f7211 */ /* 0x001fe200078808ff */
[----:B------:R0:W-:Y:S01]  /*16a0*/  STL [R1+0x660], R11 ;  /* 0x0006600b01007387 */ /* 0x0001e20000100800 */
[----:B------:R-:W-:-:S03]  /*16b0*/  IMAD R16, R16, c[0x0][0x190], RZ ;  /* 0x0000640010107a24 */ /* 0x000fc600078e02ff */
[----:B------:R1:W-:Y:S01]  /*16c0*/  STL [R1+0x668], R10 ;  /* 0x0006680a01007387 */ /* 0x0003e20000100800 */
[----:B0-----:R-:W-:-:S03]  /*16d0*/  LEA R11, P6, R6, R3, 0x1 ;  /* 0x00000003060b7211 */ /* 0x001fc600078c08ff */
[----:B------:R0:W-:Y:S01]  /*16e0*/  STL [R1+0x670], R15 ;  /* 0x0006700f01007387 */ /* 0x0001e20000100800 */
[----:B-1----:R-:W-:-:S03]  /*16f0*/  LEA R10, P5, R5, R3, 0x1 ;  /* 0x00000003050a7211 */ /* 0x002fc600078a08ff */
[----:B------:R1:W-:Y:S01]  /*1700*/  STL [R1+0x678], R11 ;  /* 0x0006780b01007387 */ /* 0x0003e20000100800 */
[----:B------:R-:W-:Y:S01]  /*1710*/  IMAD R14, R14, c[0x0][0x190], RZ ;  /* 0x000064000e0e7a24 */ /* 0x000fe200078e02ff */
[-C--:B------:R-:W-:Y:S02]  /*1720*/  LEA.HI.X.SX32 R9, R9, R2.reuse, 0x1, P1 ;  /* 0x0000000209097211 */ /* 0x080fe400008f0eff */
[----:B------:R3:W-:Y:S01]  /*1730*/  STL [R1+0x680], R10 ;  /* 0x0006800a01007387 */ /* 0x0007e20000100800 */
[----:B0-----:R-:W-:Y:S01]  /*1740*/  LEA R15, P3, R4, R3, 0x1 ;  /* 0x00000003040f7211 */ /* 0x001fe200078608ff */
[----:B------:R-:W-:Y:S01]  /*1750*/  IMAD R13, R13, c[0x0][0x190], RZ ;  /* 0x000064000d0d7a24 */ /* 0x000fe200078e02ff */
[----:B-1----:R-:W-:-:S03]  /*1760*/  LEA.HI.X.SX32 R11, R12, R2, 0x1, P2 ;  /* 0x000000020c0b7211 */ /* 0x002fc600010f0eff */
[----:B------:R-:W-:Y:S01]  /*1770*/  STL [R1+0x688], R15 ;  /* 0x0006880f01007387 */ /* 0x000fe20000100800 */
[----:B---3--:R-:W-:Y:S01]  /*1780*/  LEA R10, P2, R16, R3, 0x1 ;  /* 0x00000003100a7211 */ /* 0x008fe200078408ff */
[----:B------:R-:W-:Y:S02]  /*1790*/  IMAD R18, R18, c[0x0][0x190], RZ ;  /* 0x0000640012127a24 */ /* 0x000fe400078e02ff */
[----:B------:R0:W-:Y:S04]  /*17a0*/  STL [R1+0x25c], R11 ;  /* 0x00025c0b01007387 */ /* 0x0001e80000100800 */
[----:B------:R1:W-:Y:S01]  /*17b0*/  STL [R1+0x690], R10 ;  /* 0x0006900a01007387 */ /* 0x0003e20000100800 */
[----:B------:R-:W-:-:S03]  /*17c0*/  IMAD R17, R17, c[0x0][0x190], RZ ;  /* 0x0000640011117a24 */ /* 0x000fc600078e02ff */
[----:B------:R3:W-:Y:S01]  /*17d0*/  STL [R1+0x65c], R9 ;  /* 0x00065c0901007387 */ /* 0x0007e20000100800 */
[-C--:B0-----:R-:W-:Y:S02]  /*17e0*/  LEA R11, P1, R14, R3.reuse, 0x1 ;  /* 0x000000030e0b7211 */ /* 0x081fe400078208ff */
[-C--:B-1----:R-:W-:Y:S02]  /*17f0*/  LEA.HI.X.SX32 R10, R8, R2.reuse, 0x1, P0 ;  /* 0x00000002080a7211 */ /* 0x082fe400000f0eff */
[-C--:B------:R-:W-:Y:S02]  /*1800*/  LEA.HI.X.SX32 R8, R7, R2.reuse, 0x1, P4 ;  /* 0x0000000207087211 */ /* 0x080fe400020f0eff */
[-C--:B---3--:R-:W-:Y:S01]  /*1810*/  LEA R9, P0, R13, R3.reuse, 0x1 ;  /* 0x000000030d097211 */ /* 0x088fe200078008ff */
[----:B------:R-:W-:Y:S01]  /*1820*/  STL [R1+0x698], R11 ;  /* 0x0006980b01007387 */ /* 0x000fe20000100800 */
[----:B------:R-:W-:Y:S01]  /*1830*/  LEA R7, P4, R18, R3, 0x1 ;  /* 0x0000000312077211 */ /* 0x000fe200078808ff */
[----:B------:R-:W-:Y:S01]  /*1840*/  IMAD R19, R19, c[0x0][0x190], RZ ;  /* 0x0000640013137a24 */ /* 0x000fe200078e02ff */
[----:B------:R-:W-:Y:S01]  /*1850*/  LEA.HI.X.SX32 R6, R6, R2, 0x1, P6 ;  /* 0x0000000206067211 */ /* 0x000fe200030f0eff */
[----:B------:R-:W-:Y:S01]  /*1860*/  STL [R1+0x664], R10 ;  /* 0x0006640a01007387 */ /* 0x000fe20000100800 */
[----:B------:R-:W-:-:S03]  /*1870*/  IMAD R20, R20, c[0x0][0x190], RZ ;  /* 0x0000640014147a24 */ /* 0x000fc600078e02ff */
[----:B------:R-:W-:Y:S04]  /*1880*/  STL [R1+0x6a0], R9 ;  /* 0x0006a00901007387 */ /* 0x000fe80000100800 */
[----:B------:R0:W-:Y:S04]  /*1890*/  STL [R1+0x66c], R8 ;  /* 0x00066c0801007387 */ /* 0x0001e80000100800 */
[----:B------:R1:W-:Y:S01]  /*18a0*/  STL [R1+0x6a8], R7 ;  /* 0x0006a80701007387 */ /* 0x0003e20000100800 */
[----:B------:R-:W-:-:S03]  /*18b0*/  IMAD R21, R21, c[0x0][0x190], RZ ;  /* 0x0000640015157a24 */ /* 0x000fc600078e02ff */
[----:B------:R3:W-:Y:S01]  /*18c0*/  STL [R1+0x674], R6 ;  /* 0x0006740601007387 */ /* 0x0007e20000100800 */
[-C--:B0-----:R-:W-:Y:S02]  /*18d0*/  LEA R8, P6, R17, R3.reuse, 0x1 ;  /* 0x0000000311087211 */ /* 0x081fe400078c08ff */
[-C--:B-1----:R-:W-:Y:S02]  /*18e0*/  LEA.HI.X.SX32 R7, R5, R2.reuse, 0x1, P5 ;  /* 0x0000000205077211 */ /* 0x082fe400028f0eff */
[----:B------:R-:W-:Y:S02]  /*18f0*/  LEA.HI.X.SX32 R5, R4, R2, 0x1, P3 ;  /* 0x0000000204057211 */ /* 0x000fe400018f0eff */
[-C--:B---3--:R-:W-:Y:S01]  /*1900*/  LEA R6, P5, R19, R3.reuse, 0x1 ;  /* 0x0000000313067211 */ /* 0x088fe200078a08ff */
[----:B------:R-:W-:Y:S01]  /*1910*/  STL [R1+0x6b0], R8 ;  /* 0x0006b00801007387 */ /* 0x000fe20000100800 */
[----:B------:R-:W-:Y:S01]  /*1920*/  LEA R4, P3, R20, R3, 0x1 ;  /* 0x0000000314047211 */ /* 0x000fe200078608ff */
[----:B------:R-:W-:-:S02]  /*1930*/  IMAD R23, R23, c[0x0][0x190], RZ ;  /* 0x0000640017177a24 */ /* 0x000fc400078e02ff */
[----:B------:R-:W-:Y:S04]  /*1940*/  STL [R1+0x67c], R7 ;  /* 0x00067c0701007387 */ /* 0x000fe80000100800 */
[----:B------:R0:W-:Y:S04]  /*1950*/  STL [R1+0x6bc], R6 ;  /* 0x0006bc0601007387 */ /* 0x0001e80000100800 */
[----:B------:R1:W-:Y:S04]  /*1960*/  STL [R1+0x684], R5 ;  /* 0x0006840501007387 */ /* 0x0003e80000100800 */
[----:B------:R3:W-:Y:S01]  /*1970*/  STL [R1+0x6c4], R4 ;  /* 0x0006c40401007387 */ /* 0x0007e20000100800 */
[----:B0-----:R-:W-:-:S02]  /*1980*/  LEA.HI.X.SX32 R6, R16, R2, 0x1, P2 ;  /* 0x0000000210067211 */ /* 0x001fc400010f0eff */
[----:B-1----:R-:W-:-:S03]  /*1990*/  LEA R5, P2, R21, R3, 0x1 ;  /* 0x0000000315057211 */ /* 0x002fc600078408ff */
[----:B------:R-:W-:Y:S01]  /*19a0*/  STL [R1+0x68c], R6 ;  /* 0x00068c0601007387 */ /* 0x000fe20000100800 */
[-C--:B---3--:R-:W-:Y:S02]  /*19b0*/  LEA.HI.X.SX32 R4, R14, R2.reuse, 0x1, P1 ;  /* 0x000000020e047211 */ /* 0x088fe400008f0eff */
[----:B------:R-:W-:Y:S01]  /*19c0*/  LEA R3, P1, R23, R3, 0x1 ;  /* 0x0000000317037211 */ /* 0x000fe200078208ff */
[----:B------:R0:W-:Y:S04]  /*19d0*/  STL [R1+0x6d0], R5 ;  /* 0x0006d00501007387 */ /* 0x0001e80000100800 */
[----:B------:R1:W-:Y:S04]  /*19e0*/  STL [R1+0x694], R4 ;  /* 0x0006940401007387 */ /* 0x0003e80000100800 */
[----:B------:R3:W-:Y:S01]  /*19f0*/  STL [R1+0x6cc], R3 ;  /* 0x0006cc0301007387 */ /* 0x0007e20000100800 */
[----:B0-----:R-:W-:-:S02]  /*1a00*/  LEA.HI.X.SX32 R5, R13, R2, 0x1, P0 ;  /* 0x000000020d057211 */ /* 0x001fc400000f0eff */
[----:B-1----:R-:W-:-:S03]  /*1a10*/  LEA.HI.X.SX32 R4, R18, R2, 0x1, P4 ;  /* 0x0000000212047211 */ /* 0x002fc600020f0eff */
[----:B------:R0:W-:Y:S01]  /*1a20*/  STL [R1+0x69c], R5 ;  /* 0x00069c0501007387 */ /* 0x0001e20000100800 */
[----:B---3--:R-:W-:-:S03]  /*1a30*/  LEA.HI.X.SX32 R3, R17, R2, 0x1, P6 ;  /* 0x0000000211037211 */ /* 0x008fc600030f0eff */
[----:B------:R1:W-:Y:S04]  /*1a40*/  STL [R1+0x6a4], R4 ;  /* 0x0006a40401007387 */ /* 0x0003e80000100800 */
[----:B------:R3:W-:Y:S01]  /*1a50*/  STL [R1+0x6ac], R3 ;  /* 0x0006ac0301007387 */ /* 0x0007e20000100800 */
[-C--:B0-----:R-:W-:Y:S02]  /*1a60*/  LEA.HI.X.SX32 R5, R19, R2.reuse, 0x1, P5 ;  /* 0x0000000213057211 */ /* 0x081fe400028f0eff */
[----:B-1----:R-:W-:-:S03]  /*1a70*/  LEA.HI.X.SX32 R4, R20, R2, 0x1, P3 ;  /* 0x0000000214047211 */ /* 0x002fc600018f0eff */
[----:B------:R-:W-:Y:S01]  /*1a80*/  STL [R1+0x6b8], R5 ;  /* 0x0006b80501007387 */ /* 0x000fe20000100800 */
[-C--:B---3--:R-:W-:Y:S02]  /*1a90*/  LEA.HI.X.SX32 R3, R21, R2.reuse, 0x1, P2 ;  /* 0x0000000215037211 */ /* 0x088fe400010f0eff */
[----:B------:R-:W-:Y:S01]  /*1aa0*/  LEA.HI.X.SX32 R2, R23, R2, 0x1, P1 ;  /* 0x0000000217027211 */ /* 0x000fe200008f0eff */
[----:B------:R-:W-:Y:S04]  /*1ab0*/  STL [R1+0x6c0], R4 ;  /* 0x0006c00401007387 */ /* 0x000fe80000100800 */
[----:B------:R0:W-:Y:S04]  /*1ac0*/  STL [R1+0x6c8], R3 ;  /* 0x0006c80301007387 */ /* 0x0001e80000100800 */
[----:B------:R1:W-:Y:S04]  /*1ad0*/  STL [R1+0x6b4], R2 ;  /* 0x0006b40201007387 */ /* 0x0003e80000100800 */
[----:B------:R-:W-:Y:S04]  /*1ae0*/  STL [R1+0x258], RZ ;  /* 0x000258ff01007387 */ /* 0x000fe80000100800 */
        /* <DEDUP_REMOVED lines=18> */
[----:B------:R-:W-:Y:S01]  /*1c10*/  STL [R1+0x58], RZ ;  /* 0x000058ff01007387 */ /* 0x000fe20000100800 */
[----:B--2---:R-:W-:-:S03]  /*1c20*/  ISETP.GE.AND P1, PT, R28, RZ, PT ;  /* 0x000000ff1c00720c */ /* 0x004fc60003f26270 */
[----:B------:R-:W2:Y:S01]  /*1c30*/  LDL.LU R28, [R1+0x4] ;  /* 0x00000400011c7983 */ /* 0x000ea20000300800 */
[----:B------:R-:W-:Y:S01]  /*1c40*/  ISETP.NE.AND P0, PT, RZ, c[0x0][0x178], PT ;  /* 0x00005e00ff007a0c */ /* 0x000fe20003f05270 */
[----:B0-----:R-:W-:-:S08]  /*1c50*/  IMAD.MOV.U32 R3, RZ, RZ, c[0x0][0x188] ;  /* 0x00006200ff037624 */ /* 0x001fd000078e00ff */
[----:B------:R-:W-:-:S04]  /*1c60*/  @!P1 IMAD.MOV R0, RZ, RZ, -R0 ;  /* 0x000000ffff009224 */ /* 0x000fc800078e0a00 */
[----:B------:R-:W-:Y:S01]  /*1c70*/  @!P0 LOP3.LUT R0, RZ, c[0x0][0x178], RZ, 0x33, !PT ;  /* 0x00005e00ff008a12 */ /* 0x000fe200078e33ff */
[----:B------:R-:W-:-:S04]  /*1c80*/  IMAD.SHL.U32 R4, R3, 0x80, RZ ;  /* 0x0000008003047824 */ /* 0x000fc800078e00ff */
[----:B-1----:R-:W-:Y:S02]  /*1c90*/  IMAD R2, R0, c[0x0][0x184], RZ ;  /* 0x0000610000027a24 */ /* 0x002fe400078e02ff */
[C---:B------:R-:W-:Y:S01]  /*1ca0*/  IMAD R6, R3.reuse, 0xfe, RZ ;  /* 0x000000fe03067824 */ /* 0x040fe200078e02ff */
[----:B------:R-:W-:Y:S01]  /*1cb0*/  SHF.R.S32.HI R0, RZ, 0x1f, R4 ;  /* 0x0000001fff007819 */ /* 0x000fe20000011404 */
[C---:B------:R-:W-:Y:S01]  /*1cc0*/  IMAD R8, R3.reuse, 0xfa, RZ ;  /* 0x000000fa03087824 */ /* 0x040fe200078e02ff */
[----:B------:R-:W-:Y:S01]  /*1cd0*/  LEA R29, P0, R2, c[0x0][0x160], 0x1 ;  /* 0x00005800021d7a11 */ /* 0x000fe200078008ff */
[C---:B------:R-:W-:Y:S01]  /*1ce0*/  IMAD R10, R3.reuse, 0xf6, RZ ;  /* 0x000000f6030a7824 */ /* 0x040fe200078e02ff */
[----:B------:R-:W-:Y:S02]  /*1cf0*/  SHF.L.U64.HI R0, R4, 0x1, R0 ;  /* 0x0000000104007819 */ /* 0x000fe40000010200 */
[-C--:B------:R-:W-:Y:S01]  /*1d00*/  IADD3 R6, P2, R6, R29.reuse, RZ ;  /* 0x0000001d06067210 */ /* 0x080fe20007f5e0ff */
[C---:B------:R-:W-:Y:S01]  /*1d10*/  IMAD R12, R3.reuse, 0xf2, RZ ;  /* 0x000000f2030c7824 */ /* 0x040fe200078e02ff */
[----:B------:R-:W-:Y:S01]  /*1d20*/  IADD3 R4, P4, R8, R29, RZ ;  /* 0x0000001d08047210 */ /* 0x000fe20007f9e0ff */
[----:B------:R-:W-:-:S02]  /*1d30*/  IMAD R14, R3, 0xee, RZ ;  /* 0x000000ee030e7824 */ /* 0x000fc400078e02ff */
[C---:B------:R-:W-:Y:S02]  /*1d40*/  IMAD R16, R3.reuse, 0xea, RZ ;  /* 0x000000ea03107824 */ /* 0x040fe400078e02ff */
[C---:B------:R-:W-:Y:S02]  /*1d50*/  IMAD R18, R3.reuse, 0xe6, RZ ;  /* 0x000000e603127824 */ /* 0x040fe400078e02ff */
[C---:B------:R-:W-:Y:S02]  /*1d60*/  IMAD R20, R3.reuse, 0x7f, RZ ;  /* 0x0000007f03147824 */ /* 0x040fe400078e02ff */
[C---:B------:R-:W-:Y:S02]  /*1d70*/  IMAD R22, R3.reuse, 0xe2, RZ ;  /* 0x000000e203167824 */ /* 0x040fe400078e02ff */
[C---:B------:R-:W-:Y:S02]  /*1d80*/  IMAD R24, R3.reuse, 0x7d, RZ ;  /* 0x0000007d03187824 */ /* 0x040fe400078e02ff */
[----:B------:R-:W-:-:S02]  /*1d90*/  IMAD R26, R3, 0xde, RZ ;  /* 0x000000de031a7824 */ /* 0x000fc400078e02ff */
[C---:B------:R-:W-:Y:S02]  /*1da0*/  IMAD R5, R3.reuse, 0x7e, RZ ;  /* 0x0000007e03057824 */ /* 0x040fe400078e02ff */
[C---:B------:R-:W-:Y:S02]  /*1db0*/  IMAD R7, R3.reuse, 0x7a, RZ ;  /* 0x0000007a03077824 */ /* 0x040fe400078e02ff */
[C---:B------:R-:W-:Y:S02]  /*1dc0*/  IMAD R9, R3.reuse, 0x76, RZ ;  /* 0x0000007603097824 */ /* 0x040fe400078e02ff */
[C---:B------:R-:W-:Y:S02]  /*1dd0*/  IMAD R11, R3.reuse, 0x72, RZ ;  /* 0x00000072030b7824 */ /* 0x040fe400078e02ff */
[----:B------:R-:W-:Y:S01]  /*1de0*/  IMAD R13, R3, 0x6e, RZ ;  /* 0x0000006e030d7824 */ /* 0x000fe200078e02ff */
[----:B--2---:R-:W-:-:S05]  /*1df0*/  SHF.R.S32.HI R28, RZ, 0x7, R28 ;  /* 0x00000007ff1c7819 */ /* 0x004fca000001141c */
[----:B------:R0:W-:Y:S04]  /*1e00*/  STL [R1+0x6d8], R28 ;  /* 0x0006d81c01007387 */ /* 0x0001e80000100800 */
[----:B------:R-:W-:Y:S01]  /*1e10*/  STL [R1+0x138], R29 ;  /* 0x0001381d01007387 */ /* 0x000fe20000100800 */
[----:B0-----:R-:W-:-:S03]  /*1e20*/  LEA.HI.X.SX32 R28, R2, c[0x0][0x164], 0x1, P0 ;  /* 0x00005900021c7a11 */ /* 0x001fc600000f0eff */
[----:B------:R0:W-:Y:S01]  /*1e30*/  STL [R1+0x264], R6 ;  /* 0x0002640601007387 */ /* 0x0001e20000100800 */
[----:B------:R-:W-:-:S03]  /*1e40*/  IADD3 R2, P5, R10, R29, RZ ;  /* 0x0000001d0a027210 */ /* 0x000fc60007fbe0ff */
[----:B------:R-:W-:Y:S04]  /*1e50*/  STL [R1+0x134], R28 ;  /* 0x0001341c01007387 */ /* 0x000fe80000100800 */
[----:B------:R1:W-:Y:S01]  /*1e60*/  STL [R1+0x274], R4 ;  /* 0x0002740401007387 */ /* 0x0003e20000100800 */
[----:B0-----:R-:W-:-:S03]  /*1e70*/  IADD3 R6, P3, R16, R29, RZ ;  /* 0x0000001d10067210 */ /* 0x001fc60007f7e0ff */
[----:B------:R0:W-:Y:S01]  /*1e80*/  STL [R1+0x284], R2 ;  /* 0x0002840201007387 */ /* 0x0001e20000100800 */
[-C--:B-1----:R-:W-:Y:S02]  /*1e90*/  IADD3 R4, P6, R12, R29.reuse, RZ ;  /* 0x0000001d0c047210 */ /* 0x082fe40007fde0ff */
[----:B0-----:R-:W-:-:S03]  /*1ea0*/  IADD3 R2, P0, R14, R29, RZ ;  /* 0x0000001d0e027210 */ /* 0x001fc60007f1e0ff */
[----:B------:R0:W-:Y:S04]  /*1eb0*/  STL [R1+0x294], R4 ;  /* 0x0002940401007387 */ /* 0x0001e80000100800 */
[----:B------:R1:W-:Y:S01]  /*1ec0*/  STL [R1+0x2a4], R2 ;  /* 0x0002a40201007387 */ /* 0x0003e20000100800 */
[----:B0-----:R-:W-:-:S03]  /*1ed0*/  IADD3 R4, P1, R18, R29, RZ ;  /* 0x0000001d12047210 */ /* 0x001fc60007f3e0ff */
[----:B------:R0:W-:Y:S01]  /*1ee0*/  STL [R1+0x2b4], R6 ;  /* 0x0002b40601007387 */ /* 0x0001e20000100800 */
[----:B-1----:R-:W-:-:S03]  /*1ef0*/  LEA.HI.X.SX32 R2, R20, R28, 0x1, P2 ;  /* 0x0000001c14027211 */ /* 0x002fc600010f0eff */
[----:B------:R1:W-:Y:S01]  /*1f00*/  STL [R1+0x2c4], R4 ;  /* 0x0002c40401007387 */ /* 0x0003e20000100800 */
[----:B0-----:R-:W-:-:S03]  /*1f10*/  IADD3 R6, P2, R22, R29, RZ ;  /* 0x0000001d16067210 */ /* 0x001fc60007f5e0ff */
[----:B------:R0:W-:Y:S01]  /*1f20*/  STL [R1+0x260], R2 ;  /* 0x0002600201007387 */ /* 0x0001e20000100800 */
[----:B-1----:R-:W-:-:S03]  /*1f30*/  LEA.HI.X.SX32 R4, R24, R28, 0x1, P4 ;  /* 0x0000001c18047211 */ /* 0x002fc600020f0eff */
[----:B------:R1:W-:Y:S01]  /*1f40*/  STL [R1+0x2d4], R6 ;  /* 0x0002d40601007387 */ /* 0x0003e20000100800 */
[----:B------:R-:W-:-:S03]  /*1f50*/  IADD3 R8, P4, R26, R29, RZ ;  /* 0x0000001d1a087210 */ /* 0x000fc60007f9e0ff */
[----:B------:R2:W-:Y:S01]  /*1f60*/  STL [R1+0x270], R4 ;  /* 0x0002700401007387 */ /* 0x0005e20000100800 */
[C---:B0-----:R-:W-:Y:S02]  /*1f70*/  IMAD R2, R3.reuse, 0x7b, RZ ;  /* 0x0000007b03027824 */ /* 0x041fe400078e02ff */
[C---:B-1----:R-:W-:Y:S01]  /*1f80*/  IMAD R6, R3.reuse, 0xda, RZ ;  /* 0x000000da03067824 */ /* 0x042fe200078e02ff */
[----:B------:R0:W-:Y:S01]  /*1f90*/  STL [R1+0x2e4], R8 ;  /* 0x0002e40801007387 */ /* 0x0001e20000100800 */
[C---:B--2---:R-:W-:Y:S01]  /*1fa0*/  IMAD R4, R3.reuse, 0x79, RZ ;  /* 0x0000007903047824 */ /* 0x044fe200078e02ff */
[-C--:B------:R-:W-:Y:S01]  /*1fb0*/  LEA.HI.X.SX32 R10, R2, R28.reuse, 0x1, P5 ;  /* 0x0000001c020a7211 */ /* 0x080fe200028f0eff */
[C---:B------:R-:W-:Y:S01]  /*1fc0*/  IMAD R2, R3.reuse, 0xd6, RZ ;  /* 0x000000d603027824 */ /* 0x040fe200078e02ff */
[----:B0-----:R-:W-:Y:S02]  /*1fd0*/  IADD3 R8, P5, R6, R29, RZ ;  /* 0x0000001d06087210 */ /* 0x001fe40007fbe0ff */
[----:B------:R-:W-:Y:S01]  /*1fe0*/  LEA.HI.X.SX32 R6, R4, R28, 0x1, P6 ;  /* 0x0000001c04067211 */ /* 0x000fe200030f0eff */
[----:B------:R-:W-:Y:S01]  /*1ff0*/  STL [R1+0x280], R10 ;  /* 0x0002800a01007387 */ /* 0x000fe20000100800 */
[----:B------:R-:W-:-:S03]  /*2000*/  IMAD R4, R3, 0x77, RZ ;  /* 0x0000007703047824 */ /* 0x000fc600078e02ff */
[----:B------:R0:W-:Y:S04]  /*2010*/  STL [R1+0x2f4], R8 ;  /* 0x0002f40801007387 */ /* 0x0001e80000100800 */
[----:B------:R1:W-:Y:S01]  /*2020*/  STL [R1+0x290], R6 ;  /* 0x0002900601007387 */ /* 0x0003e20000100800 */
[----:B0-----:R-:W-:Y:S01]  /*2030*/  IADD3 R8, P6, R2, R29, RZ ;  /* 0x0000001d02087210 */ /* 0x001fe20007fde0ff */
[C---:B------:R-:W-:Y:S02]  /*2040*/  IMAD R2, R3.reuse, 0x75, RZ ;  /* 0x0000007503027824 */ /* 0x040fe400078e02ff */
[C---:B-1----:R-:W-:Y:S02]  /*2050*/  IMAD R6, R3.reuse, 0xd2, RZ ;  /* 0x000000d203067824 */ /* 0x042fe400078e02ff */
[----:B------:R0:W-:Y:S01]  /*2060*/  STL [R1+0x304], R8 ;  /* 0x0003040801007387 */ /* 0x0001e20000100800 */
[----:B------:R-:W-:Y:S01]  /*2070*/  LEA.HI.X.SX32 R10, R4, R28, 0x1, P0 ;  /* 0x0000001c040a7211 */ /* 0x000fe200000f0eff */
[----:B------:R-:W-:-:S04]  /*2080*/  IMAD R4, R3, 0xce, RZ ;  /* 0x000000ce03047824 */ /* 0x000fc800078e02ff */
[----:B------:R1:W-:Y:S01]  /*2090*/  STL [R1+0x2a0], R10 ;  /* 0x0002a00a01007387 */ /* 0x0003e20000100800 */
[----:B0-----:R-:W-:Y:S02]  /*20a0*/  IADD3 R8, P0, R6, R29, RZ ;  /* 0x0000001d06087210 */ /* 0x001fe40007f1e0ff */
[-C--:B------:R-:W-:Y:S01]  /*20b0*/  LEA.HI.X.SX32 R6, R2, R28.reuse, 0x1, P3 ;  /* 0x0000001c02067211 */ /* 0x080fe200018f0eff */
[----:B------:R-:W-:Y:S02]  /*20c0*/  IMAD R2, R3, 0x73, RZ ;  /* 0x0000007303027824 */ /* 0x000fe400078e02ff */
[----:B------:R0:W-:Y:S04]  /*20d0*/  STL [R1+0x314], R8 ;  /* 0x0003140801007387 */ /* 0x0001e80000100800 */
[----:B------:R2:W-:Y:S01]  /*20e0*/  STL [R1+0x2b0], R6 ;  /* 0x0002b00601007387 */ /* 0x0005e20000100800 */
[----:B-1----:R-:W-:-:S02]  /*20f0*/  LEA.HI.X.SX32 R10, R2, R28, 0x1, P1 ;  /* 0x0000001c020a7211 */ /* 0x002fc400008f0eff */
[----:B0-----:R-:W-:Y:S01]  /*2100*/  IADD3 R8, P3, R4, R29, RZ ;  /* 0x0000001d04087210 */ /* 0x001fe20007f7e0ff */
[C---:B------:R-:W-:Y:S02]  /*2110*/  IMAD R4, R3.reuse, 0x71, RZ ;  /* 0x0000007103047824 */ /* 0x040fe400078e02ff */
[C---:B--2---:R-:W-:Y:S02]  /*2120*/  IMAD R6, R3.reuse, 0xca, RZ ;  /* 0x000000ca03067824 */ /* 0x044fe400078e02ff */
[----:B------:R0:W-:Y:S01]  /*2130*/  STL [R1+0x324], R8 ;  /* 0x0003240801007387 */ /* 0x0001e20000100800 */
[----:B------:R-:W-:-:S03]  /*2140*/  IMAD R2, R3, 0xc6, RZ ;  /* 0x000000c603027824 */ /* 0x000fc600078e02ff */
        /* <DEDUP_REMOVED lines=127> */
[-C--:B0-----:R-:W-:Y:S01]  /*2940*/  IADD3 R8, P1, R2, R29.reuse, RZ ;  /* 0x0000001d02087210 */ /* 0x081fe20007f3e0ff */
[C---:B------:R-:W-:Y:S02]  /*2950*/  IMAD R2, R3.reuse, 0x45, RZ ;  /* 0x0000004503027824 */ /* 0x040fe400078e02ff */
[C---:B--2---:R-:W-:Y:S02]  /*2960*/  IMAD R6, R3.reuse, 0xe4, RZ ;  /* 0x000000e403067824 */ /* 0x044fe400078e02ff */
[----:B------:R0:W-:Y:S01]  /*2970*/  STL [R1+0x2ac], R8 ;  /* 0x0002ac0801007387 */ /* 0x0001e20000100800 */
[C---:B------:R-:W-:Y:S01]  /*2980*/  IMAD R4, R3.reuse, 0xdc, RZ ;  /* 0x000000dc03047824 */ /* 0x040fe200078e02ff */
[----:B------:R-:W-:Y:S02]  /*2990*/  LEA.HI.X.SX32 R2, R2, R28, 0x1, P4 ;  /* 0x0000001c02027211 */ /* 0x000fe400020f0eff */
[----:B------:R1:W-:Y:S01]  /*29a0*/  STL [R1+0x420], R10 ;  /* 0x0004200a01007387 */ /* 0x0003e20000100800 */
[----:B0-----:R-:W-:Y:S01]  /*29b0*/  IADD3 R8, P2, R6, R29, RZ ;  /* 0x0000001d06087210 */ /* 0x001fe20007f5e0ff */
[----:B------:R-:W-:-:S04]  /*29c0*/  IMAD R6, R3, 0x43, RZ ;  /* 0x0000004303067824 */ /* 0x000fc800078e02ff */
[----:B------:R0:W-:Y:S01]  /*29d0*/  STL [R1+0x2cc], R8 ;  /* 0x0002cc0801007387 */ /* 0x0001e20000100800 */
[----:B------:R-:W-:-:S03]  /*29e0*/  LEA.HI.X.SX32 R6, R6, R28, 0x1, P5 ;  /* 0x0000001c06067211 */ /* 0x000fc600028f0eff */
[----:B------:R2:W-:Y:S01]  /*29f0*/  STL [R1+0x430], R2 ;  /* 0x0004300201007387 */ /* 0x0005e20000100800 */
[-C--:B-1----:R-:W-:Y:S02]  /*2a00*/  IADD3 R10, P5, R5, R29.reuse, RZ ;  /* 0x0000001d050a7210 */ /* 0x082fe40007fbe0ff */
[----:B0-----:R-:W-:Y:S01]  /*2a10*/  IADD3 R8, P4, R4, R29, RZ ;  /* 0x0000001d04087210 */ /* 0x001fe20007f9e0ff */
[C---:B------:R-:W-:Y:S02]  /*2a20*/  IMAD R4, R3.reuse, 0xd4, RZ ;  /* 0x000000d403047824 */ /* 0x040fe400078e02ff */
[----:B--2---:R-:W-:Y:S02]  /*2a30*/  IMAD R2, R3, 0x41, RZ ;  /* 0x0000004103027824 */ /* 0x004fe400078e02ff */
[----:B------:R0:W-:Y:S01]  /*2a40*/  STL [R1+0x2ec], R8 ;  /* 0x0002ec0801007387 */ /* 0x0001e20000100800 */
[----:B------:R-:W-:-:S03]  /*2a50*/  LEA.HI.X.SX32 R5, R5, R28, 0x1, P0 ;  /* 0x0000001c05057211 */ /* 0x000fc600000f0eff */
[----:B------:R1:W-:Y:S01]  /*2a60*/  STL [R1+0x440], R6 ;  /* 0x0004400601007387 */ /* 0x0003e20000100800 */
[----:B0-----:R-:W-:Y:S01]  /*2a70*/  LEA.HI.X.SX32 R8, R2, R28, 0x1, P6 ;  /* 0x0000001c02087211 */ /* 0x001fe200030f0eff */
[C---:B------:R-:W-:Y:S01]  /*2a80*/  IMAD R2, R3.reuse, 0x3f, RZ ;  /* 0x0000003f03027824 */ /* 0x040fe200078e02ff */
[-C--:B-1----:R-:W-:Y:S01]  /*2a90*/  IADD3 R6, P6, R4, R29.reuse, RZ ;  /* 0x0000001d04067210 */ /* 0x082fe20007fde0ff */
[----:B------:R-:W-:Y:S01]  /*2aa0*/  IMAD R4, R3, 0xcc, RZ ;  /* 0x000000cc03047824 */ /* 0x000fe200078e02ff */
[----:B------:R-:W-:Y:S04]  /*2ab0*/  STL [R1+0x464], R10 ;  /* 0x0004640a01007387 */ /* 0x000fe80000100800 */
[----:B------:R0:W-:Y:S04]  /*2ac0*/  STL [R1+0x450], R8 ;  /* 0x0004500801007387 */ /* 0x0001e80000100800 */
[----:B------:R1:W-:Y:S04]  /*2ad0*/  STL [R1+0x30c], R6 ;  /* 0x00030c0601007387 */ /* 0x0003e80000100800 */
[----:B------:R2:W-:Y:S01]  /*2ae0*/  STL [R1+0x268], R5 ;  /* 0x0002680501007387 */ /* 0x0005e20000100800 */
[----:B0-----:R-:W-:-:S02]  /*2af0*/  IADD3 R8, P0, R7, R29, RZ ;  /* 0x0000001d07087210 */ /* 0x001fc40007f1e0ff */
[----:B-1----:R-:W-:-:S03]  /*2b00*/  LEA.HI.X.SX32 R6, R2, R28, 0x1, P5 ;  /* 0x0000001c02067211 */ /* 0x002fc600028f0eff */
[----:B------:R-:W-:Y:S01]  /*2b10*/  STL [R1+0x474], R8 ;  /* 0x0004740801007387 */ /* 0x000fe20000100800 */
[----:B--2---:R-:W-:-:S03]  /*2b20*/  IADD3 R5, P5, R4, R29, RZ ;  /* 0x0000001d04057210 */ /* 0x004fc60007fbe0ff */
[----:B------:R-:W-:Y:S01]  /*2b30*/  STL [R1+0x460], R6 ;  /* 0x0004600601007387 */ /* 0x000fe20000100800 */
[----:B------:R-:W-:-:S03]  /*2b40*/  IMAD R2, R3, 0x3d, RZ ;  /* 0x0000003d03027824 */ /* 0x000fc600078e02ff */
[----:B------:R0:W-:Y:S01]  /*2b50*/  STL [R1+0x32c], R5 ;  /* 0x00032c0501007387 */ /* 0x0001e20000100800 */
[----:B------:R-:W-:Y:S01]  /*2b60*/  IMAD R4, R3, 0xc4, RZ ;  /* 0x000000c403047824 */ /* 0x000fe200078e02ff */
[-C--:B0-----:R-:W-:Y:S02]  /*2b70*/  LEA.HI.X.SX32 R5, R7, R28.reuse, 0x1, P3 ;  /* 0x0000001c07057211 */ /* 0x081fe400018f0eff */
[----:B------:R-:W-:Y:S02]  /*2b80*/  IADD3 R7, P3, R9, R29, RZ ;  /* 0x0000001d09077210 */ /* 0x000fe40007f7e0ff */
[----:B------:R-:W-:Y:S01]  /*2b90*/  LEA.HI.X.SX32 R6, R2, R28, 0x1, P0 ;  /* 0x0000001c02067211 */ /* 0x000fe200000f0eff */
[----:B------:R0:W-:Y:S01]  /*2ba0*/  STL [R1+0x288], R5 ;  /* 0x0002880501007387 */ /* 0x0001e20000100800 */
[----:B------:R-:W-:-:S03]  /*2bb0*/  IMAD R2, R3, 0x3b, RZ ;  /* 0x0000003b03027824 */ /* 0x000fc600078e02ff */
[----:B------:R-:W-:Y:S01]  /*2bc0*/  STL [R1+0x484], R7 ;  /* 0x0004840701007387 */ /* 0x000fe20000100800 */
[----:B0-----:R-:W-:-:S03]  /*2bd0*/  IADD3 R5, P0, R4, R29, RZ ;  /* 0x0000001d04057210 */ /* 0x001fc60007f1e0ff */
[----:B------:R-:W-:Y:S01]  /*2be0*/  STL [R1+0x470], R6 ;  /* 0x0004700601007387 */ /* 0x000fe20000100800 */
[----:B------:R-:W-:-:S03]  /*2bf0*/  IMAD R4, R3, 0xbc, RZ ;  /* 0x000000bc03047824 */ /* 0x000fc600078e02ff */
[----:B------:R0:W-:Y:S02]  /*2c00*/  STL [R1+0x34c], R5 ;  /* 0x00034c0501007387 */ /* 0x0001e40000100800 */
        /* <DEDUP_REMOVED lines=64> */
[C---:B------:R-:W-:Y:S02]  /*3010*/  IMAD R4, R3.reuse, 0x8c, RZ ;  /* 0x0000008c03047824 */ /* 0x040fe400078e02ff */
[----:B------:R-:W-:Y:S01]  /*3020*/  IMAD R25, R3, 0x56, RZ ;  /* 0x0000005603197824 */ /* 0x000fe200078e02ff */
[-C--:B0-----:R-:W-:Y:S02]  /*3030*/  LEA.HI.X.SX32 R5, R21, R28.reuse, 0x1, P3 ;  /* 0x0000001c15057211 */ /* 0x081fe400018f0eff */
[----:B------:R-:W-:Y:S02]  /*3040*/  IADD3 R7, P3, R23, R29, RZ ;  /* 0x0000001d17077210 */ /* 0x000fe40007f7e0ff */
[----:B------:R-:W-:Y:S01]  /*3050*/  LEA.HI.X.SX32 R6, R2, R28, 0x1, P0 ;  /* 0x0000001c02067211 */ /* 0x000fe200000f0eff */
[----:B------:R0:W-:Y:S01]  /*3060*/  STL [R1+0x368], R5 ;  /* 0x0003680501007387 */ /* 0x0001e20000100800 */
[----:B------:R-:W-:-:S03]  /*3070*/  IMAD R2, R3, 0x2d, RZ ;  /* 0x0000002d03027824 */ /* 0x000fc600078e02ff */
[----:B------:R1:W-:Y:S01]  /*3080*/  STL [R1+0x4f4], R7 ;  /* 0x0004f40701007387 */ /* 0x0003e20000100800 */
[----:B0-----:R-:W-:Y:S01]  /*3090*/  IADD3 R5, P0, R4, R29, RZ ;  /* 0x0000001d04057210 */ /* 0x001fe20007f1e0ff */
[----:B------:R-:W-:Y:S02]  /*30a0*/  IMAD R4, R3, 0x84, RZ ;  /* 0x0000008403047824 */ /* 0x000fe400078e02ff */
[----:B------:R0:W-:Y:S01]  /*30b0*/  STL [R1+0x4e0], R6 ;  /* 0x0004e00601007387 */ /* 0x0001e20000100800 */
[----:B-1----:R-:W-:-:S03]  /*30c0*/  LEA.HI.X.SX32 R7, R23, R28, 0x1, P1 ;  /* 0x0000001c17077211 */ /* 0x002fc600008f0eff */
[----:B------:R1:W-:Y:S01]  /*30d0*/  STL [R1+0x42c], R5 ;  /* 0x00042c0501007387 */ /* 0x0003e20000100800 */
[----:B------:R-:W-:Y:S01]  /*30e0*/  IMAD R27, R3, 0x52, RZ ;  /* 0x00000052031b7824 */ /* 0x000fe200078e02ff */
[CC--:B0-----:R-:W-:Y:S02]  /*30f0*/  IADD3 R6, P1, R25.reuse, R29.reuse, RZ ;  /* 0x0000001d19067210 */ /* 0x0c1fe40007f3e0ff */
[----:B------:R-:W-:Y:S01]  /*3100*/  STL [R1+0x388], R7 ;  /* 0x0003880701007387 */ /* 0x000fe20000100800 */
[-C--:B-1----:R-:W-:Y:S02]  /*3110*/  LEA.HI.X.SX32 R5, R2, R28.reuse, 0x1, P3 ;  /* 0x0000001c02057211 */ /* 0x082fe400018f0eff */
[----:B------:R-:W-:Y:S01]  /*3120*/  IADD3 R2, P3, R4, R29, RZ ;  /* 0x0000001d04027210 */ /* 0x000fe20007f7e0ff */
[----:B------:R0:W-:Y:S01]  /*3130*/  STL [R1+0x504], R6 ;  /* 0x0005040601007387 */ /* 0x0001e20000100800 */
[----:B------:R-:W-:-:S03]  /*3140*/  LEA.HI.X.SX32 R4, R25, R28, 0x1, P2 ;  /* 0x0000001c19047211 */ /* 0x000fc600010f0eff */
[----:B------:R1:W-:Y:S04]  /*3150*/  STL [R1+0x4f0], R5 ;  /* 0x0004f00501007387 */ /* 0x0003e80000100800 */
[----:B------:R2:W-:Y:S01]  /*3160*/  STL [R1+0x44c], R2 ;  /* 0x00044c0201007387 */ /* 0x0005e20000100800 */
[----:B0-----:R-:W-:Y:S01]  /*3170*/  IMAD R6, R3, 0x2b, RZ ;  /* 0x0000002b03067824 */ /* 0x001fe200078e02ff */
[----:B-1----:R-:W-:Y:S02]  /*3180*/  IADD3 R5, P2, R27, R29, RZ ;  /* 0x0000001d1b057210 */ /* 0x002fe40007f5e0ff */
[----:B------:R0:W-:Y:S01]  /*3190*/  STL [R1+0x3a8], R4 ;  /* 0x0003a80401007387 */ /* 0x0001e20000100800 */
[----:B--2---:R-:W-:Y:S01]  /*31a0*/  IMAD R2, R3, 0xf8, RZ ;  /* 0x000000f803027824 */ /* 0x004fe200078e02ff */
[----:B------:R-:W-:-:S02]  /*31b0*/  LEA.HI.X.SX32 R6, R6, R28, 0x1, P1 ;  /* 0x0000001c06067211 */ /* 0x000fc400008f0eff */
[----:B------:R1:W-:Y:S01]  /*31c0*/  STL [R1+0x514], R5 ;  /* 0x0005140501007387 */ /* 0x0003e20000100800 */
[----:B0-----:R-:W-:-:S03]  /*31d0*/  IMAD R4, R3, 0x4e, RZ ;  /* 0x0000004e03047824 */ /* 0x001fc600078e02ff */
[----:B------:R0:W-:Y:S01]  /*31e0*/  STL [R1+0x500], R6 ;  /* 0x0005000601007387 */ /* 0x0001e20000100800 */
[----:B-1----:R-:W-:Y:S01]  /*31f0*/  IADD3 R5, P1, R2, R29, RZ ;  /* 0x0000001d02057210 */ /* 0x002fe20007f3e0ff */
[----:B------:R-:W-:Y:S01]  /*3200*/  IMAD R8, R3, 0x29, RZ ;  /* 0x0000002903087824 */ /* 0x000fe200078e02ff */
[----:B------:R-:W-:-:S03]  /*3210*/  LEA.HI.X.SX32 R2, R27, R28, 0x1, P4 ;  /* 0x0000001c1b027211 */ /* 0x000fc600020f0eff */
[----:B------:R1:W-:Y:S01]  /*3220*/  STL [R1+0x27c], R5 ;  /* 0x00027c0501007387 */ /* 0x0003e20000100800 */
[----:B0-----:R-:W-:Y:S01]  /*3230*/  IMAD R6, R3, 0xe8, RZ ;  /* 0x000000e803067824 */ /* 0x001fe200078e02ff */
[----:B------:R-:W-:Y:S02]  /*3240*/  LEA.HI.X.SX32 R7, R8, R28, 0x1, P2 ;  /* 0x0000001c08077211 */ /* 0x000fe400010f0eff */
[----:B------:R0:W-:Y:S01]  /*3250*/  STL [R1+0x3c8], R2 ;  /* 0x0003c80201007387 */ /* 0x0001e20000100800 */
[----:B-1----:R-:W-:-:S05]  /*3260*/  IADD3 R5, P4, R4, R29, RZ ;  /* 0x0000001d04057210 */ /* 0x002fca0007f9e0ff */
[----:B------:R1:W-:Y:S01]  /*3270*/  STL [R1+0x524], R5 ;  /* 0x0005240501007387 */ /* 0x0003e20000100800 */
[C---:B0-----:R-:W-:Y:S01]  /*3280*/  IMAD R2, R3.reuse, 0x4a, RZ ;  /* 0x0000004a03027824 */ /* 0x041fe200078e02ff */
[----:B------:R-:W-:Y:S01]  /*3290*/  LEA.HI.X.SX32 R4, R4, R28, 0x1, P6 ;  /* 0x0000001c04047211 */ /* 0x000fe200030f0eff */
[C---:B------:R-:W-:Y:S01]  /*32a0*/  IMAD R8, R3.reuse, 0x27, RZ ;  /* 0x0000002703087824 */ /* 0x040fe200078e02ff */
[----:B------:R0:W-:Y:S01]  /*32b0*/  STL [R1+0x510], R7 ;  /* 0x0005100701007387 */ /* 0x0001e20000100800 */
[----:B-1----:R-:W-:Y:S01]  /*32c0*/  IADD3 R5, P2, R6, R29, RZ ;  /* 0x0000001d06057210 */ /* 0x002fe20007f5e0ff */
[----:B------:R-:W-:-:S04]  /*32d0*/  IMAD R6, R3, 0xd8, RZ ;  /* 0x000000d803067824 */ /* 0x000fc800078e02ff */
[----:B------:R1:W-:Y:S01]  /*32e0*/  STL [R1+0x2bc], R5 ;  /* 0x0002bc0501007387 */ /* 0x0003e20000100800 */
[----:B0-----:R-:W-:Y:S02]  /*32f0*/  LEA.HI.X.SX32 R7, R8, R28, 0x1, P4 ;  /* 0x0000001c08077211 */ /* 0x001fe400020f0eff */
[-C--:B------:R-:W-:Y:S01]  /*3300*/  IADD3 R6, P4, R6, R29.reuse, RZ ;  /* 0x0000001d06067210 */ /* 0x080fe20007f9e0ff */
[----:B------:R0:W-:Y:S01]  /*3310*/  STL [R1+0x3e8], R4 ;  /* 0x0003e80401007387 */ /* 0x0001e20000100800 */
[----:B-1----:R-:W-:-:S05]  /*3320*/  IADD3 R5, P6, R2, R29, RZ ;  /* 0x0000001d02057210 */ /* 0x002fca0007fde0ff */
[----:B------:R1:W-:Y:S01]  /*3330*/  STL [R1+0x534], R5 ;  /* 0x0005340501007387 */ /* 0x0003e20000100800 */
[----:B0-----:R-:W-:-:S03]  /*3340*/  IMAD R4, R3, 0x46, RZ ;  /* 0x0000004603047824 */ /* 0x001fc600078e02ff */
[----:B------:R0:W-:Y:S01]  /*3350*/  STL [R1+0x520], R7 ;  /* 0x0005200701007387 */ /* 0x0001e20000100800 */
[----:B-1----:R-:W-:-:S03]  /*3360*/  LEA.HI.X.SX32 R5, R2, R28, 0x1, P5 ;  /* 0x0000001c02057211 */ /* 0x002fc600028f0eff */
[----:B------:R-:W-:Y:S01]  /*3370*/  STL [R1+0x2fc], R6 ;  /* 0x0002fc0601007387 */ /* 0x000fe20000100800 */
[----:B------:R-:W-:-:S03]  /*3380*/  IMAD R8, R3, 0x25, RZ ;  /* 0x0000002503087824 */ /* 0x000fc600078e02ff */
[----:B------:R1:W-:Y:S01]  /*3390*/  STL [R1+0x408], R5 ;  /* 0x0004080501007387 */ /* 0x0003e20000100800 */
[C---:B------:R-:W-:Y:S01]  /*33a0*/  IMAD R2, R3.reuse, 0xc8, RZ ;  /* 0x000000c803027824 */ /* 0x040fe200078e02ff */
[----:B0-----:R-:W-:Y:S02]  /*33b0*/  LEA.HI.X.SX32 R7, R8, R28, 0x1, P6 ;  /* 0x0000001c08077211 */ /* 0x001fe400030f0eff */
[----:B-1----:R-:W-:Y:S01]  /*33c0*/  IADD3 R5, P5, R4, R29, RZ ;  /* 0x0000001d04057210 */ /* 0x002fe20007fbe0ff */
[----:B------:R-:W-:-:S04]  /*33d0*/  IMAD R6, R3, 0x42, RZ ;  /* 0x0000004203067824 */ /* 0x000fc800078e02ff */
[----:B------:R0:W-:Y:S04]  /*33e0*/  STL [R1+0x544], R5 ;  /* 0x0005440501007387 */ /* 0x0001e80000100800 */
[----:B------:R1:W-:Y:S01]  /*33f0*/  STL [R1+0x530], R7 ;  /* 0x0005300701007387 */ /* 0x0003e20000100800 */
[----:B0-----:R-:W-:Y:S01]  /*3400*/  IADD3 R5, P6, R2, R29, RZ ;  /* 0x0000001d02057210 */ /* 0x001fe20007fde0ff */
[----:B------:R-:W-:Y:S01]  /*3410*/  IMAD R2, R3, 0x23, RZ ;  /* 0x0000002303027824 */ /* 0x000fe200078e02ff */
[----:B-1----:R-:W-:-:S03]  /*3420*/  LEA.HI.X.SX32 R7, R4, R28, 0x1, P0 ;  /* 0x0000001c04077211 */ /* 0x002fc600000f0eff */
[----:B------:R0:W-:Y:S01]  /*3430*/  STL [R1+0x33c], R5 ;  /* 0x00033c0501007387 */ /* 0x0001e20000100800 */
[----:B------:R-:W-:-:S03]  /*3440*/  IMAD R4, R3, 0xb8, RZ ;  /* 0x000000b803047824 */ /* 0x000fc600078e02ff */
[----:B------:R1:W-:Y:S01]  /*3450*/  STL [R1+0x428], R7 ;  /* 0x0004280701007387 */ /* 0x0003e20000100800 */
[----:B0-----:R-:W-:Y:S02]  /*3460*/  IADD3 R5, P0, R6, R29, RZ ;  /* 0x0000001d06057210 */ /* 0x001fe40007f1e0ff */
[----:B-1----:R-:W-:-:S03]  /*3470*/  LEA.HI.X.SX32 R7, R2, R28, 0x1, P5 ;  /* 0x0000001c02077211 */ /* 0x002fc600028f0eff */
[----:B------:R0:W-:Y:S01]  /*3480*/  STL [R1+0x554], R5 ;  /* 0x0005540501007387 */ /* 0x0001e20000100800 */
[----:B------:R-:W-:-:S03]  /*3490*/  IMAD R2, R3, 0x7c, RZ ;  /* 0x0000007c03027824 */ /* 0x000fc600078e02ff */
[----:B------:R1:W-:Y:S01]  /*34a0*/  STL [R1+0x540], R7 ;  /* 0x0005400701007387 */ /* 0x0003e20000100800 */
[----:B0-----:R-:W-:Y:S01]  /*34b0*/  IADD3 R5, P5, R4, R29, RZ ;  /* 0x0000001d04057210 */ /* 0x001fe20007fbe0ff */
[----:B------:R-:W-:Y:S01]  /*34c0*/  IMAD R4, R3, 0x21, RZ ;  /* 0x0000002103047824 */ /* 0x000fe200078e02ff */
[----:B-1----:R-:W-:-:S03]  /*34d0*/  LEA.HI.X.SX32 R7, R6, R28, 0x1, P3 ;  /* 0x0000001c06077211 */ /* 0x002fc600018f0eff */
[----:B------:R0:W-:Y:S01]  /*34e0*/  STL [R1+0x37c], R5 ;  /* 0x00037c0501007387 */ /* 0x0001e20000100800 */
[C---:B------:R-:W-:Y:S01]  /*34f0*/  IMAD R8, R3.reuse, 0x3e, RZ ;  /* 0x0000003e03087824 */ /* 0x040fe200078e02ff */
[----:B------:R-:W-:Y:S02]  /*3500*/  LEA.HI.X.SX32 R6, R4, R28, 0x1, P0 ;  /* 0x0000001c04067211 */ /* 0x000fe400000f0eff */
[----:B------:R-:W-:Y:S01]  /*3510*/  STL [R1+0x448], R7 ;  /* 0x0004480701007387 */ /* 0x000fe20000100800 */
[----:B0-----:R-:W-:Y:S01]  /*3520*/  IADD3 R5, P3, R2, R29, RZ ;  /* 0x0000001d02057210 */ /* 0x001fe20007f7e0ff */
[----:B------:R-:W-:-:S04]  /*3530*/  IMAD R4, R3, 0xa8, RZ ;  /* 0x000000a803047824 */ /* 0x000fc800078e02ff */
[----:B------:R0:W-:Y:S04]  /*3540*/  STL [R1+0x46c], R5 ;  /* 0x00046c0501007387 */ /* 0x0001e80000100800 */
[----:B------:R1:W-:Y:S01]  /*3550*/  STL [R1+0x550], R6 ;  /* 0x0005500601007387 */ /* 0x0003e20000100800 */
[----:B0-----:R-:W-:Y:S02]  /*3560*/  IADD3 R5, P0, R8, R29, RZ ;  /* 0x0000001d08057210 */ /* 0x001fe40007f1e0ff */
[----:B-1----:R-:W-:-:S03]  /*3570*/  LEA.HI.X.SX32 R6, R2, R28, 0x1, P1 ;  /* 0x0000001c02067211 */ /* 0x002fc600008f0eff */
[----:B------:R0:W-:Y:S01]  /*3580*/  STL [R1+0x564], R5 ;  /* 0x0005640501007387 */ /* 0x0001e20000100800 */
[C---:B------:R-:W-:Y:S01]  /*3590*/  IMAD R2, R3.reuse, 0x74, RZ ;  /* 0x0000007403027824 */ /* 0x040fe200078e02ff */
[----:B------:R-:W-:Y:S02]  /*35a0*/  LEA.HI.X.SX32 R8, R8, R28, 0x1, P3 ;  /* 0x0000001c08087211 */ /* 0x000fe400018f0eff */
[----:B------:R1:W-:Y:S01]  /*35b0*/  STL [R1+0x278], R6 ;  /* 0x0002780601007387 */ /* 0x0003e20000100800 */
[----:B0-----:R-:W-:Y:S01]  /*35c0*/  IADD3 R5, P1, R4, R29, RZ ;  /* 0x0000001d04057210 */ /* 0x001fe20007f3e0ff */
[----:B------:R-:W-:-:S04]  /*35d0*/  IMAD R4, R3, 0x1f, RZ ;  /* 0x0000001f03047824 */ /* 0x000fc800078e02ff */
[----:B------:R0:W-:Y:S01]  /*35e0*/  STL [R1+0x3bc], R5 ;  /* 0x0003bc0501007387 */ /* 0x0001e20000100800 */
[C---:B-1----:R-:W-:Y:S01]  /*35f0*/  IMAD R6, R3.reuse, 0x3a, RZ ;  /* 0x0000003a03067824 */ /* 0x042fe200078e02ff */
        /* <DEDUP_REMOVED lines=90> */
[-C--:B------:R-:W-:Y:S02]  /*3ba0*/  LEA.HI.X.SX32 R8, R8, R28.reuse, 0x1, P3 ;  /* 0x0000001c08087211 */ /* 0x080fe400018f0eff */
[----:B------:R1:W-:Y:S01]  /*3bb0*/  STL [R1+0x3f8], R6 ;  /* 0x0003f80601007387 */ /* 0x0003e20000100800 */
[----:B0-----:R-:W-:Y:S01]  /*3bc0*/  IADD3 R5, P2, R4, R29, RZ ;  /* 0x0000001d04057210 */ /* 0x001fe20007f5e0ff */
[C---:B------:R-:W-:Y:S02]  /*3bd0*/  IMAD R4, R3.reuse, 0x22, RZ ;  /* 0x0000002203047824 */ /* 0x040fe400078e02ff */
[----:B-1----:R-:W-:Y:S02]  /*3be0*/  IMAD R6, R3, 0x13, RZ ;  /* 0x0000001303067824 */ /* 0x002fe400078e02ff */
[----:B------:R0:W-:Y:S04]  /*3bf0*/  STL [R1+0x41c], R5 ;  /* 0x00041c0501007387 */ /* 0x0001e80000100800 */
[----:B------:R-:W-:Y:S01]  /*3c00*/  STL [R1+0x528], R8 ;  /* 0x0005280801007387 */ /* 0x000fe20000100800 */
[----:B------:R-:W-:-:S02]  /*3c10*/  LEA.HI.X.SX32 R7, R6, R28, 0x1, P0 ;  /* 0x0000001c06077211 */ /* 0x000fc400000f0eff */
        /* <DEDUP_REMOVED lines=8> */
[----:B------:R-:W-:Y:S01]  /*3ca0*/  LEA.HI.X.SX32 R4, R4, R28, 0x1, P3 ;  /* 0x0000001c04047211 */ /* 0x000fe200018f0eff */
[C---:B------:R-:W-:Y:S01]  /*3cb0*/  IMAD R8, R3.reuse, 0x11, RZ ;  /* 0x0000001103087824 */ /* 0x040fe200078e02ff */
[----:B------:R1:W-:Y:S01]  /*3cc0*/  STL [R1+0x438], R7 ;  /* 0x0004380701007387 */ /* 0x0003e20000100800 */
[----:B0-----:R-:W-:Y:S01]  /*3cd0*/  IADD3 R5, P4, R6, R29, RZ ;  /* 0x0000001d06057210 */ /* 0x001fe20007f9e0ff */
[----:B------:R-:W-:-:S04]  /*3ce0*/  IMAD R6, R3, 0x3c, RZ ;  /* 0x0000003c03067824 */ /* 0x000fc800078e02ff */
[----:B------:R0:W-:Y:S01]  /*3cf0*/  STL [R1+0x2dc], R5 ;  /* 0x0002dc0501007387 */ /* 0x0001e20000100800 */
[----:B------:R-:W-:Y:S02]  /*3d00*/  LEA.HI.X.SX32 R8, R8, R28, 0x1, P0 ;  /* 0x0000001c08087211 */ /* 0x000fe400000f0eff */
[-C--:B-1----:R-:W-:Y:S01]  /*3d10*/  IADD3 R7, P0, R6, R29.reuse, RZ ;  /* 0x0000001d06077210 */ /* 0x082fe20007f1e0ff */
[----:B------:R1:W-:Y:S01]  /*3d20*/  STL [R1+0x548], R4 ;  /* 0x0005480401007387 */ /* 0x0003e20000100800 */
[----:B0-----:R-:W-:Y:S01]  /*3d30*/  IADD3 R5, P3, R2, R29, RZ ;  /* 0x0000001d02057210 */ /* 0x001fe20007f7e0ff */
[----:B-1----:R-:W-:-:S04]  /*3d40*/  IMAD R4, R3, 0x1e, RZ ;  /* 0x0000001e03047824 */ /* 0x002fc800078e02ff */
[----:B------:R0:W-:Y:S04]  /*3d50*/  STL [R1+0x47c], R5 ;  /* 0x00047c0501007387 */ /* 0x0001e80000100800 */
[----:B------:R-:W-:Y:S01]  /*3d60*/  STL [R1+0x5d0], R8 ;  /* 0x0005d00801007387 */ /* 0x000fe20000100800 */
[----:B0-----:R-:W-:Y:S01]  /*3d70*/  LEA.HI.X.SX32 R5, R2, R28, 0x1, P6 ;  /* 0x0000001c02057211 */ /* 0x001fe200030f0eff */
[----:B------:R-:W-:Y:S02]  /*3d80*/  IMAD R2, R3, 0xa0, RZ ;  /* 0x000000a003027824 */ /* 0x000fe400078e02ff */
[----:B------:R0:W-:Y:S04]  /*3d90*/  STL [R1+0x56c], R7 ;  /* 0x00056c0701007387 */ /* 0x0001e80000100800 */
[----:B------:R1:W-:Y:S01]  /*3da0*/  STL [R1+0x298], R5 ;  /* 0x0002980501007387 */ /* 0x0003e20000100800 */
[----:B0-----:R-:W-:-:S02]  /*3db0*/  IADD3 R7, P6, R4, R29, RZ ;  /* 0x0000001d04077210 */ /* 0x001fc40007fde0ff */
[-C--:B-1----:R-:W-:Y:S01]  /*3dc0*/  LEA.HI.X.SX32 R5, R6, R28.reuse, 0x1, P3 ;  /* 0x0000001c06057211 */ /* 0x082fe200018f0eff */
[C---:B------:R-:W-:Y:S01]  /*3dd0*/  IMAD R6, R3.reuse, 0x68, RZ ;  /* 0x0000006803067824 */ /* 0x040fe200078e02ff */
[----:B------:R-:W-:Y:S01]  /*3de0*/  IADD3 R2, P3, R2, R29, RZ ;  /* 0x0000001d02027210 */ /* 0x000fe20007f7e0ff */
[----:B------:R-:W-:Y:S01]  /*3df0*/  STL [R1+0x5e4], R7 ;  /* 0x0005e40701007387 */ /* 0x000fe20000100800 */
[-C--:B------:R-:W-:Y:S01]  /*3e00*/  LEA.HI.X.SX32 R4, R4, R28.reuse, 0x1, P0 ;  /* 0x0000001c04047211 */ /* 0x080fe200000f0eff */
[----:B------:R-:W-:Y:S02]  /*3e10*/  IMAD R8, R3, 0xf, RZ ;  /* 0x0000000f03087824 */ /* 0x000fe400078e02ff */
[----:B------:R0:W-:Y:S04]  /*3e20*/  STL [R1+0x478], R5 ;  /* 0x0004780501007387 */ /* 0x0001e80000100800 */
[----:B------:R1:W-:Y:S01]  /*3e30*/  STL [R1+0x3dc], R2 ;  /* 0x0003dc0201007387 */ /* 0x0003e20000100800 */
[----:B------:R-:W-:-:S02]  /*3e40*/  LEA.HI.X.SX32 R8, R8, R28, 0x1, P6 ;  /* 0x0000001c08087211 */ /* 0x000fc400030f0eff */
[----:B0-----:R-:W-:Y:S01]  /*3e50*/  IADD3 R5, P0, R6, R29, RZ ;  /* 0x0000001d06057210 */ /* 0x001fe20007f1e0ff */
[----:B------:R0:W-:Y:S01]  /*3e60*/  STL [R1+0x568], R4 ;  /* 0x0005680401007387 */ /* 0x0001e20000100800 */
[----:B-1----:R-:W-:-:S03]  /*3e70*/  IMAD R2, R3, 0x34, RZ ;  /* 0x0000003403027824 */ /* 0x002fc600078e02ff */
[----:B------:R1:W-:Y:S01]  /*3e80*/  STL [R1+0x4bc], R5 ;  /* 0x0004bc0501007387 */ /* 0x0003e20000100800 */
[----:B------:R-:W-:Y:S01]  /*3e90*/  LEA.HI.X.SX32 R7, R6, R28, 0x1, P5 ;  /* 0x0000001c06077211 */ /* 0x000fe200028f0eff */
[C---:B0-----:R-:W-:Y:S01]  /*3ea0*/  IMAD R4, R3.reuse, 0x1a, RZ ;  /* 0x0000001a03047824 */ /* 0x041fe200078e02ff */
[----:B-1----:R-:W-:Y:S01]  /*3eb0*/  IADD3 R5, P6, R2, R29, RZ ;  /* 0x0000001d02057210 */ /* 0x002fe20007fde0ff */
[----:B------:R-:W-:Y:S01]  /*3ec0*/  STL [R1+0x5e0], R8 ;  /* 0x0005e00801007387 */ /* 0x000fe20000100800 */
[----:B------:R-:W-:-:S03]  /*3ed0*/  IMAD R6, R3, 0xc0, RZ ;  /* 0x000000c003067824 */ /* 0x000fc600078e02ff */
        /* <DEDUP_REMOVED lines=16> */
[----:B------:R0:W-:Y:S01]  /*3fe0*/  STL [R1+0x4fc], R5 ;  /* 0x0004fc0501007387 */ /* 0x0001e20000100800 */
[----:B------:R-:W-:-:S03]  /*3ff0*/  LEA.HI.X.SX32 R2, R2, R28, 0x1, P1 ;  /* 0x0000001c02027211 */ /* 0x000fc600008f0eff */
[----:B------:R1:W-:Y:S01]  /*4000*/  STL [R1+0x5f0], R6 ;  /* 0x0005f00601007387 */ /* 0x0003e20000100800 */
[----:B0-----:R-:W-:-:S05]  /*4010*/  IADD3 R5, P5, R4, R29, RZ ;  /* 0x0000001d04057210 */ /* 0x001fca0007fbe0ff */
[----:B------:R0:W-:Y:S01]  /*4020*/  STL [R1+0x5ac], R5 ;  /* 0x0005ac0501007387 */ /* 0x0001e20000100800 */
[----:B-1----:R-:W-:Y:S01]  /*4030*/  IMAD R6, R3, 0x48, RZ ;  /* 0x0000004803067824 */ /* 0x002fe200078e02ff */
[----:B------:R-:W-:Y:S02]  /*4040*/  LEA.HI.X.SX32 R4, R4, R28, 0x1, P6 ;  /* 0x0000001c04047211 */ /* 0x000fe400030f0eff */
[----:B------:R1:W-:Y:S01]  /*4050*/  STL [R1+0x398], R2 ;  /* 0x0003980201007387 */ /* 0x0003e20000100800 */
[----:B0-----:R-:W-:-:S05]  /*4060*/  IADD3 R5, P1, R8, R29, RZ ;  /* 0x0000001d08057210 */ /* 0x001fca0007f3e0ff */
[----:B------:R0:W-:Y:S01]  /*4070*/  STL [R1+0x604], R5 ;  /* 0x0006040501007387 */ /* 0x0001e20000100800 */
[C---:B-1----:R-:W-:Y:S01]  /*4080*/  IMAD R2, R3.reuse, 0x24, RZ ;  /* 0x0000002403027824 */ /* 0x042fe200078e02ff */
[----:B------:R-:W-:Y:S02]  /*4090*/  LEA.HI.X.SX32 R7, R8, R28, 0x1, P5 ;  /* 0x0000001c08077211 */ /* 0x000fe400028f0eff */
[----:B------:R1:W-:Y:S01]  /*40a0*/  STL [R1+0x4f8], R4 ;  /* 0x0004f80401007387 */ /* 0x0003e20000100800 */
[-C--:B0-----:R-:W-:Y:S01]  /*40b0*/  IADD3 R5, P6, R6, R29.reuse, RZ ;  /* 0x0000001d06057210 */ /* 0x081fe20007fde0ff */
[C---:B------:R-:W-:Y:S02]  /*40c0*/  IMAD R8, R3.reuse, 0x12, RZ ;  /* 0x0000001203087824 */ /* 0x040fe400078e02ff */
[----:B-1----:R-:W-:Y:S02]  /*40d0*/  IMAD R4, R3, 0xb, RZ ;  /* 0x0000000b03047824 */ /* 0x002fe400078e02ff */
[----:B------:R0:W-:Y:S04]  /*40e0*/  STL [R1+0x53c], R5 ;  /* 0x00053c0501007387 */ /* 0x0001e80000100800 */
[----:B------:R1:W-:Y:S01]  /*40f0*/  STL [R1+0x5a8], R7 ;  /* 0x0005a80701007387 */ /* 0x0003e20000100800 */
[----:B0-----:R-:W-:-:S02]  /*4100*/  IADD3 R5, P5, R2, R29, RZ ;  /* 0x0000001d02057210 */ /* 0x001fc40007fbe0ff */
        /* <DEDUP_REMOVED lines=34> */
[----:B------:R-:W-:-:S03]  /*4330*/  LEA.HI.X.SX32 R6, R6, R28, 0x1, P6 ;  /* 0x0000001c06067211 */ /* 0x000fc600030f0eff */
[----:B------:R1:W-:Y:S01]  /*4340*/  STL [R1+0x498], R7 ;  /* 0x0004980701007387 */ /* 0x0003e20000100800 */
[----:B0-----:R-:W-:Y:S01]  /*4350*/  IADD3 R5, P2, R4, R29, RZ ;  /* 0x0000001d04057210 */ /* 0x001fe20007f5e0ff */
[----:B------:R-:W-:-:S04]  /*4360*/  IMAD R14, R3, 0xa, RZ ;  /* 0x0000000a030e7824 */ /* 0x000fc800078e02ff */
[----:B------:R0:W-:Y:S01]  /*4370*/  STL [R1+0x5bc], R5 ;  /* 0x0005bc0501007387 */ /* 0x0001e20000100800 */
[----:B-1----:R-:W-:-:S03]  /*4380*/  LEA.HI.X.SX32 R7, R8, R28, 0x1, P5 ;  /* 0x0000001c08077211 */ /* 0x002fc600028f0eff */
[----:B------:R1:W-:Y:S01]  /*4390*/  STL [R1+0x578], R6 ;  /* 0x0005780601007387 */ /* 0x0003e20000100800 */
[----:B0-----:R-:W-:Y:S01]  /*43a0*/  IADD3 R5, P6, R12, R29, RZ ;  /* 0x0000001d0c057210 */ /* 0x001fe20007fde0ff */
[C---:B------:R-:W-:Y:S02]  /*43b0*/  IMAD R10, R3.reuse, 0x60, RZ ;  /* 0x00000060030a7824 */ /* 0x040fe400078e02ff */
[C---:B-1----:R-:W-:Y:S02]  /*43c0*/  IMAD R6, R3.reuse, 0x7, RZ ;  /* 0x0000000703067824 */ /* 0x042fe400078e02ff */
[----:B------:R0:W-:Y:S01]  /*43d0*/  STL [R1+0x60c], R5 ;  /* 0x00060c0501007387 */ /* 0x0001e20000100800 */
[----:B------:R-:W-:-:S03]  /*43e0*/  IMAD R8, R3, 0x30, RZ ;  /* 0x0000003003087824 */ /* 0x000fc600078e02ff */
[----:B------:R-:W-:Y:S01]  /*43f0*/  STL [R1+0x5e8], R7 ;  /* 0x0005e80701007387 */ /* 0x000fe20000100800 */
[----:B------:R-:W-:Y:S02]  /*4400*/  LEA.HI.X.SX32 R6, R6, R28, 0x1, P1 ;  /* 0x0000001c06067211 */ /* 0x000fe400008f0eff */
[----:B0-----:R-:W-:-:S05]  /*4410*/  IADD3 R5, P5, R14, R29, RZ ;  /* 0x0000001d0e057210 */ /* 0x001fca0007fbe0ff */
[----:B------:R0:W-:Y:S01]  /*4420*/  STL [R1+0x634], R5 ;  /* 0x0006340501007387 */ /* 0x0001e20000100800 */
[----:B------:R-:W-:-:S03]  /*4430*/  LEA.HI.X.SX32 R2, R2, R28, 0x1, P3 ;  /* 0x0000001c02027211 */ /* 0x000fc600018f0eff */
[----:B------:R1:W-:Y:S01]  /*4440*/  STL [R1+0x620], R6 ;  /* 0x0006200601007387 */ /* 0x0003e20000100800 */
[----:B0-----:R-:W-:Y:S01]  /*4450*/  IADD3 R5, P1, R10, R29, RZ ;  /* 0x0000001d0a057210 */ /* 0x001fe20007f3e0ff */
[----:B-1----:R-:W-:-:S04]  /*4460*/  IMAD R6, R3, 0x18, RZ ;  /* 0x0000001803067824 */ /* 0x002fc800078e02ff */
[----:B------:R0:W-:Y:S01]  /*4470*/  STL [R1+0x4dc], R5 ;  /* 0x0004dc0501007387 */ /* 0x0001e20000100800 */
[----:B------:R-:W-:-:S03]  /*4480*/  LEA.HI.X.SX32 R4, R4, R28, 0x1, P4 ;  /* 0x0000001c04047211 */ /* 0x000fc600020f0eff */
[----:B------:R1:W-:Y:S01]  /*4490*/  STL [R1+0x3d8], R2 ;  /* 0x0003d80201007387 */ /* 0x0003e20000100800 */
[-C--:B------:R-:W-:Y:S02]  /*44a0*/  IADD3 R7, P4, R6, R29.reuse, RZ ;  /* 0x0000001d06077210 */ /* 0x080fe40007f9e0ff */
[----:B0-----:R-:W-:Y:S01]  /*44b0*/  IADD3 R5, P3, R8, R29, RZ ;  /* 0x0000001d08057210 */ /* 0x001fe20007f7e0ff */
[----:B-1----:R-:W-:-:S04]  /*44c0*/  IMAD R2, R3, 0xc, RZ ;  /* 0x0000000c03027824 */ /* 0x002fc800078e02ff */
[----:B------:R0:W-:Y:S04]  /*44d0*/  STL [R1+0x59c], R5 ;  /* 0x00059c0501007387 */ /* 0x0001e80000100800 */
[----:B------:R1:W-:Y:S01]  /*44e0*/  STL [R1+0x518], R4 ;  /* 0x0005180401007387 */ /* 0x0003e20000100800 */
[----:B0-----:R-:W-:-:S03]  /*44f0*/  LEA.HI.X.SX32 R5, R12, R28, 0x1, P2 ;  /* 0x0000001c0c057211 */ /* 0x001fc600010f0eff */
[----:B------:R0:W-:Y:S01]  /*4500*/  STL [R1+0x5fc], R7 ;  /* 0x0005fc0701007387 */ /* 0x0001e20000100800 */
[C---:B------:R-:W-:Y:S02]  /*4510*/  IMAD R12, R3.reuse, 0x5, RZ ;  /* 0x00000005030c7824 */ /* 0x040fe400078e02ff */
[----:B-1----:R-:W-:Y:S01]  /*4520*/  IMAD R4, R3, 0x6, RZ ;  /* 0x0000000603047824 */ /* 0x002fe200078e02ff */
[----:B------:R1:W-:Y:S01]  /*4530*/  STL [R1+0x5b8], R5 ;  /* 0x0005b80501007387 */ /* 0x0003e20000100800 */
[----:B0-----:R-:W-:Y:S02]  /*4540*/  IADD3 R7, P2, R2, R29, RZ ;  /* 0x0000001d02077210 */ /* 0x001fe40007f5e0ff */
[----:B-1----:R-:W-:-:S03]  /*4550*/  LEA.HI.X.SX32 R5, R14, R28, 0x1, P6 ;  /* 0x0000001c0e057211 */ /* 0x002fc600030f0eff */
[----:B------:R0:W-:Y:S01]  /*4560*/  STL [R1+0x62c], R7 ;  /* 0x00062c0701007387 */ /* 0x0001e20000100800 */
[----:B------:R-:W-:-:S03]  /*4570*/  IADD3 R9, P6, R4, R29, RZ ;  /* 0x0000001d04097210 */ /* 0x000fc60007fde0ff */
[----:B------:R1:W-:Y:S01]  /*4580*/  STL [R1+0x608], R5 ;  /* 0x0006080501007387 */ /* 0x0003e20000100800 */
[----:B0-----:R-:W-:-:S03]  /*4590*/  LEA.HI.X.SX32 R7, R12, R28, 0x1, P5 ;  /* 0x0000001c0c077211 */ /* 0x001fc600028f0eff */
[----:B------:R0:W-:Y:S01]  /*45a0*/  STL [R1+0x644], R9 ;  /* 0x0006440901007387 */ /* 0x0001e20000100800 */
[----:B-1----:R-:W-:-:S03]  /*45b0*/  LEA R5, P5, R3, R29, 0x7 ;  /* 0x0000001d03057211 */ /* 0x002fc600078a38ff */
[----:B------:R1:W-:Y:S04]  /*45c0*/  STL [R1+0x630], R7 ;  /* 0x0006300701007387 */ /* 0x0003e80000100800 */
[----:B------:R2:W-:Y:S01]  /*45d0*/  STL [R1+0x45c], R5 ;  /* 0x00045c0501007387 */ /* 0x0005e20000100800 */
[----:B0-----:R-:W-:Y:S02]  /*45e0*/  LEA.HI.X.SX32 R9, R10, R28, 0x1, P0 ;  /* 0x0000001c0a097211 */ /* 0x001fe400000f0eff */
[----:B-1----:R-:W-:-:S03]  /*45f0*/  LEA R7, P0, R3, R29, 0x6 ;  /* 0x0000001d03077211 */ /* 0x002fc600078030ff */
[----:B------:R-:W-:Y:S01]  /*4600*/  STL [R1+0x358], R9 ;  /* 0x0003580901007387 */ /* 0x000fe20000100800 */
[----:B--2---:R-:W-:-:S03]  /*4610*/  LEA.HI.X.SX32 R5, R8, R28, 0x1, P1 ;  /* 0x0000001c08057211 */ /* 0x004fc600008f0eff */
[----:B------:R0:W-:Y:S01]  /*4620*/  STL [R1+0x55c], R7 ;  /* 0x00055c0701007387 */ /* 0x0001e20000100800 */
[----:B------:R-:W-:-:S03]  /*4630*/  LEA R8, P1, R3, R29, 0x5 ;  /* 0x0000001d03087211 */ /* 0x000fc600078228ff */
[----:B------:R1:W-:Y:S01]  /*4640*/  STL [R1+0x4d8], R5 ;  /* 0x0004d80501007387 */ /* 0x0003e20000100800 */
[----:B0-----:R-:W-:-:S03]  /*4650*/  LEA.HI.X.SX32 R7, R6, R28, 0x1, P3 ;  /* 0x0000001c06077211 */ /* 0x001fc600018f0eff */
[----:B------:R-:W-:Y:S01]  /*4660*/  STL [R1+0x5dc], R8 ;  /* 0x0005dc0801007387 */ /* 0x000fe20000100800 */
[----:B-1----:R-:W-:-:S03]  /*4670*/  LEA R5, P3, R3, R29, 0x4 ;  /* 0x0000001d03057211 */ /* 0x002fc600078620ff */
[----:B------:R0:W-:Y:S01]  /*4680*/  STL [R1+0x598], R7 ;  /* 0x0005980701007387 */ /* 0x0001e20000100800 */
[----:B------:R-:W-:-:S03]  /*4690*/  IMAD.SHL.U32 R6, R3, 0x2, RZ ;  /* 0x0000000203067824 */ /* 0x000fc600078e00ff */
[----:B------:R1:W-:Y:S01]  /*46a0*/  STL [R1+0x61c], R5 ;  /* 0x00061c0501007387 */ /* 0x0003e20000100800 */
[-C--:B0-----:R-:W-:Y:S02]  /*46b0*/  LEA.HI.X.SX32 R7, R2, R28.reuse, 0x1, P4 ;  /* 0x0000001c02077211 */ /* 0x081fe400020f0eff */
[-C--:B------:R-:W-:Y:S02]  /*46c0*/  LEA.HI.X.SX32 R2, R4, R28.reuse, 0x1, P2 ;  /* 0x0000001c04027211 */ /* 0x080fe400010f0eff */
[C---:B-1----:R-:W-:Y:S01]  /*46d0*/  LEA R5, P4, R3.reuse, R29, 0x3 ;  /* 0x0000001d03057211 */ /* 0x042fe200078818ff */
[----:B------:R-:W-:Y:S01]  /*46e0*/  IMAD R4, R3, 0x3, RZ ;  /* 0x0000000303047824 */ /* 0x000fe200078e02ff */
[----:B------:R-:W-:Y:S04]  /*46f0*/  STL [R1+0x5f8], R7 ;  /* 0x0005f80701007387 */ /* 0x000fe80000100800 */
[----:B------:R0:W-:Y:S01]  /*4700*/  STL [R1+0x63c], R5 ;  /* 0x00063c0501007387 */ /* 0x0001e20000100800 */
[----:B------:R-:W-:-:S03]  /*4710*/  LEA.HI.X.SX32 R4, R4, R28, 0x1, P6 ;  /* 0x0000001c04047211 */ /* 0x000fc600030f0eff */
[----:B------:R1:W-:Y:S01]  /*4720*/  STL [R1+0x628], R2 ;  /* 0x0006280201007387 */ /* 0x0003e20000100800 */
[-C--:B0-----:R-:W-:Y:S02]  /*4730*/  IADD3 R5, P2, R6, R29.reuse, RZ ;  /* 0x0000001d06057210 */ /* 0x081fe40007f5e0ff */
[C---:B------:R-:W-:Y:S01]  /*4740*/  LEA R7, P6, R3.reuse, R29, 0x2 ;  /* 0x0000001d03077211 */ /* 0x040fe200078c10ff */
[----:B-1----:R-:W2:Y:S04]  /*4750*/  LDL R2, [R1+0x190] ;  /* 0x0001900001027983 */ /* 0x002ea80000100800 */
[----:B------:R-:W-:Y:S04]  /*4760*/  STL [R1+0x654], R5 ;  /* 0x0006540501007387 */ /* 0x000fe80000100800 */
[----:B------:R0:W5:Y:S04]  /*4770*/  LDL.LU R29, [R1+0x70c] ;  /* 0x00070c00011d7983 */ /* 0x0001680000300800 */
[----:B------:R1:W-:Y:S04]  /*4780*/  STL [R1+0x640], R4 ;  /* 0x0006400401007387 */ /* 0x0003e80000100800 */
[----:B-1----:R-:W3:Y:S01]  /*4790*/  LDL R4, [R1+0x13c] ;  /* 0x00013c0001047983 */ /* 0x002ee20000100800 */
[----:B------:R-:W-:-:S02]  /*47a0*/  IMAD.SHL.U32 R8, R3, 0x40, RZ ;  /* 0x0000004003087824 */ /* 0x000fc400078e00ff */
[C---:B------:R-:W-:Y:S02]  /*47b0*/  IMAD.SHL.U32 R14, R3.reuse, 0x20, RZ ;  /* 0x00000020030e7824 */ /* 0x040fe400078e00ff */
[C---:B------:R-:W-:Y:S01]  /*47c0*/  IMAD.SHL.U32 R12, R3.reuse, 0x10, RZ ;  /* 0x00000010030c7824 */ /* 0x040fe200078e00ff */
[----:B------:R-:W-:Y:S01]  /*47d0*/  LEA.HI.X.SX32 R5, R8, R28, 0x1, P5 ;  /* 0x0000001c08057211 */ /* 0x000fe200028f0eff */
[----:B------:R1:W-:Y:S01]  /*47e0*/  STL [R1+0x64c], R7 ;  /* 0x00064c0701007387 */ /* 0x0003e20000100800 */
[----:B------:R-:W-:-:S03]  /*47f0*/  IMAD.SHL.U32 R10, R3, 0x8, RZ ;  /* 0x00000008030a7824 */ /* 0x000fc600078e00ff */
[----:B------:R4:W-:Y:S01]  /*4800*/  STL [R1+0x458], R5 ;  /* 0x0004580501007387 */ /* 0x0009e20000100800 */
[----:B------:R-:W-:Y:S01]  /*4810*/  IMAD.SHL.U32 R8, R3, 0x4, RZ ;  /* 0x0000000403087824 */ /* 0x000fe200078e00ff */
[-C--:B-1----:R-:W-:Y:S02]  /*4820*/  LEA.HI.X.SX32 R7, R14, R28.reuse, 0x1, P0 ;  /* 0x0000001c0e077211 */ /* 0x082fe400000f0eff */
[----:B----4-:R-:W-:-:S03]  /*4830*/  LEA.HI.X.SX32 R5, R12, R28, 0x1, P1 ;  /* 0x0000001c0c057211 */ /* 0x010fc600008f0eff */
[----:B------:R1:W-:Y:S01]  /*4840*/  STL [R1+0x558], R7 ;  /* 0x0005580701007387 */ /* 0x0003e20000100800 */
[----:B------:R-:W-:-:S03]  /*4850*/  LEA.HI.X.SX32 R9, R10, R28, 0x1, P3 ;  /* 0x0000001c0a097211 */ /* 0x000fc600018f0eff */
[----:B------:R4:W-:Y:S01]  /*4860*/  STL [R1+0x5d8], R5 ;  /* 0x0005d80501007387 */ /* 0x0009e20000100800 */
[-C--:B-1----:R-:W-:Y:S02]  /*4870*/  LEA.HI.X.SX32 R7, R8, R28.reuse, 0x1, P4 ;  /* 0x0000001c08077211 */ /* 0x082fe400020f0eff */
[-C--:B----4-:R-:W-:Y:S02]  /*4880*/  LEA.HI.X.SX32 R5, R3, R28.reuse, 0x1, P2 ;  /* 0x0000001c03057211 */ /* 0x090fe400010f0eff */
[----:B------:R-:W-:Y:S02]  /*4890*/  LEA.HI.X.SX32 R3, R6, R28, 0x1, P6 ;  /* 0x0000001c06037211 */ /* 0x000fe400030f0eff */
[----:B------:R-:W1:Y:S04]  /*48a0*/  S2R R28, SR_TID.X ;  /* 0x00000000001c7919 */ /* 0x000e680000002100 */
[----:B------:R-:W-:Y:S04]  /*48b0*/  STL [R1+0x618], R9 ;  /* 0x0006180901007387 */ /* 0x000fe80000100800 */
[----:B------:R-:W-:Y:S04]  /*48c0*/  STL [R1+0x638], R7 ;  /* 0x0006380701007387 */ /* 0x000fe80000100800 */
[----:B------:R-:W-:Y:S04]  /*48d0*/  STL [R1+0x650], R5 ;  /* 0x0006500501007387 */ /* 0x000fe80000100800 */
[----:B------:R-:W-:Y:S01]  /*48e0*/  STL [R1+0x5c], RZ ;  /* 0x00005cff01007387 */ /* 0x000fe20000100800 */
[----:B-1----:R-:W-:-:S03]  /*48f0*/  LOP3.LUT R28, R28, 0xff, RZ, 0xc0, !PT ;  /* 0x000000ff1c1c7812 */ /* 0x002fc600078ec0ff */
[----:B------:R1:W-:Y:S02]  /*4900*/  STL [R1+0x648], R3 ;  /* 0x0006480301007387 */ /* 0x0003e40000100800 */
[----:B------:R-:W-:Y:S02]  /*4910*/  IMAD.SHL.U32 R28, R28, 0x2, RZ ;  /* 0x000000021c1c7824 */ /* 0x000fe400078e00ff */
[----:B------:R0:W-:Y:S04]  /*4920*/  STL [R1+0x40], RZ ;  /* 0x000040ff01007387 */ /* 0x0001e80000100800 */
[----:B------:R0:W-:Y:S01]  /*4930*/  STL [R1+0x44], RZ ;  /* 0x000044ff01007387 */ /* 0x0001e20000100800 */
[----:B-1----:R-:W-:-:S03]  /*4940*/  LOP3.LUT R3, R28, 0x10, RZ, 0x3c, !PT ;  /* 0x000000101c037812 */ /* 0x002fc600078e3cff */
[----:B------:R0:W-:Y:S01]  /*4950*/  STL [R1+0x48], RZ ;  /* 0x000048ff01007387 */ /* 0x0001e20000100800 */
[C---:B------:R-:W-:Y:S02]  /*4960*/  LOP3.LUT R6, R28.reuse, 0x20, RZ, 0x3c, !PT ;  /* 0x000000201c067812 */ /* 0x040fe400078e3cff */
[C---:B------:R-:W-:Y:S01]  /*4970*/  LOP3.LUT R5, R28.reuse, 0x30, RZ, 0x3c, !PT ;  /* 0x000000301c057812 */ /* 0x040fe200078e3cff */
[----:B------:R0:W-:Y:S01]  /*4980*/  STL [R1+0x4c], RZ ;  /* 0x00004cff01007387 */ /* 0x0001e20000100800 */
[C---:B------:R-:W-:Y:S02]  /*4990*/  LOP3.LUT R3, R28.reuse, 0x40, RZ, 0x3c, !PT ;  /* 0x000000401c037812 */ /* 0x040fe400078e3cff */
[C---:B------:R-:W-:Y:S01]  /*49a0*/  LOP3.LUT R6, R28.reuse, 0x50, RZ, 0x3c, !PT ;  /* 0x000000501c067812 */ /* 0x040fe200078e3cff */
[----:B------:R0:W-:Y:S01]  /*49b0*/  STL [R1+0x30], RZ ;  /* 0x000030ff01007387 */ /* 0x0001e20000100800 */
[C---:B------:R-:W-:Y:S02]  /*49c0*/  LOP3.LUT R5, R28.reuse, 0x60, RZ, 0x3c, !PT ;  /* 0x000000601c057812 */ /* 0x040fe400078e3cff */
[----:B------:R-:W-:Y:S01]  /*49d0*/  LOP3.LUT R3, R28, 0x70, RZ, 0x3c, !PT ;  /* 0x000000701c037812 */ /* 0x000fe200078e3cff */
[----:B------:R0:W-:Y:S04]  /*49e0*/  STL [R1+0x34], RZ ;  /* 0x000034ff01007387 */ /* 0x0001e80000100800 */
[----:B------:R0:W-:Y:S04]  /*49f0*/  STL [R1+0x38], RZ ;  /* 0x000038ff01007387 */ /* 0x0001e80000100800 */
[----:B------:R0:W-:Y:S04]  /*4a00*/  STL [R1+0x3c], RZ ;  /* 0x00003cff01007387 */ /* 0x0001e80000100800 */
[----:B------:R0:W-:Y:S04]  /*4a10*/  STL [R1+0x20], RZ ;  /* 0x000020ff01007387 */ /* 0x0001e80000100800 */
[----:B------:R0:W-:Y:S04]  /*4a20*/  STL [R1+0x24], RZ ;  /* 0x000024ff01007387 */ /* 0x0001e80000100800 */
[----:B------:R0:W-:Y:S04]  /*4a30*/  STL [R1+0x28], RZ ;  /* 0x000028ff01007387 */ /* 0x0001e80000100800 */
[----:B------:R0:W-:Y:S01]  /*4a40*/  STL [R1+0x2c], RZ ;  /* 0x00002cff01007387 */ /* 0x0001e20000100800 */
[----:B------:R-:W-:-:S02]  /*4a50*/  ULDC UR4, c[0x0][0x18c] ;  /* 0x0000630000047ab9 */ /* 0x000fc40000000800 */
[----:B------:R-:W-:-:S04]  /*4a60*/  USHF.L.U32 UR4, UR4, 0x7, URZ ;  /* 0x0000000704047899 */ /* 0x000fc8000800063f */
[----:B------:R-:W-:Y:S02]  /*4a70*/  USHF.R.S32.HI UR5, URZ, 0x1f, UR4 ;  /* 0x0000001f3f057899 */ /* 0x000fe40008011404 */
[----:B------:R-:W-:Y:S02]  /*4a80*/  USHF.L.U32 UR8, UR4, 0x1, URZ ;  /* 0x0000000104087899 */ /* 0x000fe4000800063f */
[----:B------:R-:W-:Y:S01]  /*4a90*/  USHF.L.U64.HI UR5, UR4, 0x1, UR5 ;  /* 0x0000000104057899 */ /* 0x000fe20008010205 */
[C---:B--2---:R-:W-:Y:S02]  /*4aa0*/  LOP3.LUT R6, R2.reuse, 0x20, RZ, 0x3c, !PT ;  /* 0x0000002002067812 */ /* 0x044fe400078e3cff */
[C---:B------:R-:W-:Y:S02]  /*4ab0*/  LOP3.LUT R5, R2.reuse, 0x40, RZ, 0x3c, !PT ;  /* 0x0000004002057812 */ /* 0x040fe400078e3cff */
[----:B------:R-:W-:Y:S02]  /*4ac0*/  LOP3.LUT R3, R2, 0x60, RZ, 0x3c, !PT ;  /* 0x0000006002037812 */ /* 0x000fe400078e3cff */
[----:B---3--:R-:W-:-:S05]  /*4ad0*/  LOP3.LUT R2, R4, 0x40, RZ, 0x3c, !PT ;  /* 0x0000004004027812 */ /* 0x008fca00078e3cff */
[----:B------:R0:W-:Y:S02]  /*4ae0*/  STL [R1+0x6f8], R2 ;  /* 0x0006f80201007387 */ /* 0x0001e40000100800 */
.L_x_2:
[----:B------:R1:W-:Y:S04]  /*4af0*/  STL [R1+0xe30], R8 ;  /* 0x000e300801007387 */ /* 0x0003e80000100800 */
[----:B-----5:R-:W2:Y:S04]  /*4b00*/  LDL R3, [R1+0x134] ;  /* 0x0001340001037983 */ /* 0x020ea80000100800 */
[----:B0-----:R-:W2:Y:S04]  /*4b10*/  LDL R2, [R1+0x138] ;  /* 0x0001380001027983 */ /* 0x001ea80000100800 */
[----:B-1----:R-:W3:Y:S04]  /*4b20*/  LDL R8, [R1+0x258] ;  /* 0x0002580001087983 */ /* 0x002ee80000100800 */
[----:B------:R-:W-:Y:S04]  /*4b30*/  STL [R1+0xe1c], R5 ;  /* 0x000e1c0501007387 */ /* 0x000fe80000100800 */
        /* <DEDUP_REMOVED lines=14> */
[----:B------:R0:W-:Y:S04]  /*4c20*/  STL [R1+0xe2c], R6 ;  /* 0x000e2c0601007387 */ /* 0x0001e80000100800 */
        /* <DEDUP_REMOVED lines=86> */
[----:B------:R-:W-:Y:S01]  /*5190*/  STL [R1+0xc94], R18 ;  /* 0x000c941201007387 */ /* 0x000fe20000100800 */
[----:B------:R-:W-:-:S03]  /*51a0*/  IMAD.MOV.U32 R4, RZ, RZ, c[0x0][0x180] ;  /* 0x00006000ff047624 */ /* 0x000fc600078e00ff */
[----:B------:R-:W-:Y:S04]  /*51b0*/  STL [R1+0xc90], R17 ;  /* 0x000c901101007387 */ /* 0x000fe80000100800 */
[----:B------:R-:W-:Y:S04]  /*51c0*/  STL [R1+0xc8c], R16 ;  /* 0x000c8c1001007387 */ /* 0x000fe80000100800 */
[----:B------:R-:W-:Y:S04]  /*51d0*/  STL [R1+0xc88], R15 ;  /* 0x000c880f01007387 */ /* 0x000fe80000100800 */
[----:B------:R-:W-:Y:S01]  /*51e0*/  STL [R1+0xc84], R14 ;  /* 0x000c840e01007387 */ /* 0x000fe20000100800 */
[----:B---3--:R-:W-:-:S03]  /*51f0*/  IMAD R4, R8, -0x80, R4 ;  /* 0xffffff8008047824 */ /* 0x008fc600078e0204 */
[----:B------:R-:W-:Y:S04]  /*5200*/  STL [R1+0xc80], R12 ;  /* 0x000c800c01007387 */ /* 0x000fe80000100800 */
[----:B------:R-:W-:Y:S04]  /*5210*/  STL [R1+0xc7c], R10 ;  /* 0x000c7c0a01007387 */ /* 0x000fe80000100800 */
[----:B-----5:R-:W-:Y:S04]  /*5220*/  STL [R1+0xc28], R29 ;  /* 0x000c281d01007387 */ /* 0x020fe80000100800 */
[----:B------:R-:W-:Y:S04]  /*5230*/  STL [R1+0x7cc], R0 ;  /* 0x0007cc0001007387 */ /* 0x000fe80000100800 */
[----:B------:R-:W3:Y:S01]  /*5240*/  LDL.LU R8, [R1+0xe30] ;  /* 0x000e300001087983 */ /* 0x000ee20000300800 */
[----:B------:R-:W-:-:S02]  /*5250*/  ISETP.GT.AND P0, PT, R4, RZ, PT ;  /* 0x000000ff0400720c */ /* 0x000fc40003f04270 */
[----:B------:R-:W-:Y:S02]  /*5260*/  ISETP.GT.AND P2, PT, R4, 0x1, PT ;  /* 0x000000010400780c */ /* 0x000fe40003f44270 */
[----:B---3--:R-:W-:-:S09]  /*5270*/  PRMT R8, RZ, 0x7610, R8 ;  /* 0x00007610ff087816 */ /* 0x008fd20000000008 */
[----:B--2---:R1:W2:Y:S04]  /*5280*/  @P0 LDG.E.U16 R8, [R2.64] ;  /* 0x0000000602080981 */ /* 0x0042a8000c1e1500 */
[----:B-1----:R-:W3:Y:S04]  /*5290*/  LDL R2, [R1+0x650] ;  /* 0x0006500001027983 */ /* 0x002ee80000100800 */
[----:B------:R-:W3:Y:S01]  /*52a0*/  LDL R3, [R1+0x654] ;  /* 0x0006540001037983 */ /* 0x000ee20000100800 */
[----:B0-----:R-:W-:Y:S02]  /*52b0*/  PRMT R6, RZ, 0x7610, R6 ;  /* 0x00007610ff067816 */ /* 0x001fe40000000006 */
[----:B---3--:R-:W-:-:S04]  /*52c0*/  @P2 LOP3.LUT R3, R3, R2, RZ, 0x3c, !PT ;  /* 0x0000000203032212 */ /* 0x008fc800078e3cff */
[----:B------:R-:W-:-:S04]  /*52d0*/  @P2 LOP3.LUT R2, R3, R2, RZ, 0x3c, !PT ;  /* 0x0000000203022212 */ /* 0x000fc800078e3cff */
[----:B------:R-:W-:-:S05]  /*52e0*/  @P2 LOP3.LUT R3, R3, R2, RZ, 0x3c, !PT ;  /* 0x0000000203032212 */ /* 0x000fca00078e3cff */
[----:B------:R-:W3:Y:S01]  /*52f0*/  @P2 LDG.E.U16 R6, [R2.64] ;  /* 0x0000000602062981 */ /* 0x000ee2000c1e1500 */
[----:B------:R-:W-:-:S03]  /*5300*/  ISETP.GT.AND P3, PT, R4, 0x2, PT ;  /* 0x000000020400780c */ /* 0x000fc60003f64270 */
[----:B---3--:R0:W-:Y:S04]  /*5310*/  STL [R1+0x254], R6 ;  /* 0x0002540601007387 */ /* 0x0081e80000100800 */
[----:B0-----:R-:W3:Y:S04]  /*5320*/  LDL.LU R6, [R1+0xe2c] ;  /* 0x000e2c0001067983 */ /* 0x001ee80000300800 */
[----:B------:R-:W4:Y:S04]  /*5330*/  LDL R2, [R1+0x648] ;  /* 0x0006480001027983 */ /* 0x000f280000100800 */
[----:B------:R-:W4:Y:S01]  /*5340*/  LDL R3, [R1+0x64c] ;  /* 0x00064c0001037983 */ /* 0x000f220000100800 */
[----:B------:R-:W-:-:S02]  /*5350*/  PRMT R7, RZ, 0x7610, R7 ;  /* 0x00007610ff077816 */ /* 0x000fc40000000007 */
[----:B----4-:R-:W-:-:S04]  /*5360*/  @P3 LOP3.LUT R3, R3, R2, RZ, 0x3c, !PT ;  /* 0x0000000203033212 */ /* 0x010fc800078e3cff */
[----:B------:R-:W-:-:S04]  /*5370*/  @P3 LOP3.LUT R2, R3, R2, RZ, 0x3c, !PT ;  /* 0x0000000203023212 */ /* 0x000fc800078e3cff */
[----:B------:R-:W-:-:S05]  /*5380*/  @P3 LOP3.LUT R3, R3, R2, RZ, 0x3c, !PT ;  /* 0x0000000203033212 */ /* 0x000fca00078e3cff */
[----:B------:R-:W4:Y:S01]  /*5390*/  @P3 LDG.E.U16 R7, [R2.64] ;  /* 0x0000000602073981 */ /* 0x000f22000c1e1500 */
[----:B------:R-:W-:-:S03]  /*53a0*/  ISETP.GT.AND P4, PT, R4, 0x3, PT ;  /* 0x000000030400780c */ /* 0x000fc60003f84270 */
[----:B----4-:R0:W-:Y:S04]  /*53b0*/  STL [R1+0x250], R7 ;  /* 0x0002500701007387 */ /* 0x0101e80000100800 */
[----:B0-----:R-:W4:Y:S04]  /*53c0*/  LDL.LU R7, [R1+0xe28] ;  /* 0x000e280001077983 */ /* 0x001f280000300800 */
[----:B------:R-:W2:Y:S04]  /*53d0*/  LDL R2, [R1+0x640] ;  /* 0x0006400001027983 */ /* 0x000ea80000100800 */
[----:B------:R-:W2:Y:S01]  /*53e0*/  LDL R3, [R1+0x644] ;  /* 0x0006440001037983 */ /* 0x000ea20000100800 */
[----:B------:R-:W-:-:S02]  /*53f0*/  PRMT R5, RZ, 0x7610, R5 ;  /* 0x00007610ff057816 */ /* 0x000fc40000000005 */
[----:B--2---:R-:W-:-:S04]  /*5400*/  @P4 LOP3.LUT R3, R3, R2, RZ, 0x3c, !PT ;  /* 0x0000000203034212 */ /* 0x004fc800078e3cff */
[----:B------:R-:W-:-:S04]  /*5410*/  @P4 LOP3.LUT R2, R3, R2, RZ, 0x3c, !PT ;  /* 0x0000000203024212 */ /* 0x000fc800078e3cff */
[----:B------:R-:W-:-:S05]  /*5420*/  @P4 LOP3.LUT R3, R3, R2, RZ, 0x3c, !PT ;  /* 0x0000000203034212 */ /* 0x000fca00078e3cff */
[----:B------:R-:W2:Y:S01]  /*5430*/  @P4 LDG.E.U16 R5, [R2.64] ;  /* 0x0000000602054981 */ /* 0x000ea2000c1e1500 */
[----:B------:R-:W-:-:S03]  /*5440*/  ISETP.GT.AND P1, PT, R4, 0x4, PT ;  /* 0x000000040400780c */ /* 0x000fc60003f24270 */
[----:B--2---:R0:W-:Y:S04]  /*5450*/  STL [R1+0x24c], R5 ;  /* 0x00024c0501007387 */ /* 0x0041e80000100800 */
[----:B0-----:R-:W2:Y:S04]  /*5460*/  LDL.LU R5, [R1+0xe24] ;  /* 0x000e240001057983 */ /* 0x001ea80000300800 */
[----:B------:R-:W2:Y:S04]  /*5470*/  LDL R2, [R1+0x638] ;  /* 0x0006380001027983 */ /* 0x000ea80000100800 */
[----:B------:R-:W2:Y:S01]  /*5480*/  LDL R3, [R1+0x63c] ;  /* 0x00063c0001037983 */ /* 0x000ea20000100800 */
[----:B----4-:R-:W-:-:S02]  /*5490*/  PRMT R7, RZ, 0x7610, R7 ;  /* 0x00007610ff077816 */ /* 0x010fc40000000007 */
[----:B--2---:R-:W-:-:S04]  /*54a0*/  @P1 LOP3.LUT R3, R3, R2, RZ, 0x3c, !PT ;  /* 0x0000000203031212 */ /* 0x004fc800078e3cff */
[----:B------:R-:W-:-:S04]  /*54b0*/  @P1 LOP3.LUT R2, R3, R2, RZ, 0x3c, !PT ;  /* 0x0000000203021212 */ /* 0x000fc800078e3cff */
[----:B------:R-:W-:-:S05]  /*54c0*/  @P1 LOP3.LUT R3, R3, R2, RZ, 0x3c, !PT ;  /* 0x0000000203031212 */ /* 0x000fca00078e3cff */
[----:B------:R-:W2:Y:S01]  /*54d0*/  @P1 LDG.E.U16 R7, [R2.64] ;  /* 0x0000000602071981 */ /* 0x000ea2000c1e1500 */
[----:B------:R-:W-:-:S03]  /*54e0*/  ISETP.GT.AND P0, PT, R4, 0x5, PT ;  /* 0x000000050400780c */ /* 0x000fc60003f04270 */
[----:B--2---:R0:W-:Y:S04]  /*54f0*/  STL [R1+0x248], R7 ;  /* 0x0002480701007387 */ /* 0x0041e80000100800 */
[----:B0-----:R-:W2:Y:S04]  /*5500*/  LDL.LU R7, [R1+0xe20] ;  /* 0x000e200001077983 */ /* 0x001ea80000300800 */
        /* <DEDUP_REMOVED lines=12> */
[----:B---3--:R-:W-:-:S02]  /*55d0*/  PRMT R6, RZ, 0x7610, R6 ;  /* 0x00007610ff067816 */ /* 0x008fc40000000006 */
[----:B--2---:R-:W-:-:S04]  /*55e0*/  @P2 LOP3.LUT R3, R3, R2, RZ, 0x3c, !PT ;  /* 0x0000000203032212 */ /* 0x004fc800078e3cff */
[----:B------:R-:W-:-:S04]  /*55f0*/  @P2 LOP3.LUT R2, R3, R2, RZ, 0x3c, !PT ;  /* 0x0000000203022212 */ /* 0x000fc800078e3cff */
[----:B------:R-:W-:-:S05]  /*5600*/  @P2 LOP3.LUT R3, R3, R2, RZ, 0x3c, !PT ;  /* 0x0000000203032212 */ /* 0x000fca00078e3cff */
[----:B------:R-:W2:Y:S01]  /*5610*/  @P2 LDG.E.U16 R6, [R2.64] ;  /* 0x0000000602062981 */ /* 0x000ea2000c1e1500 */
[----:B------:R-:W-:-:S03]  /*5620*/  ISETP.GT.AND P3, PT, R4, 0x7, PT ;  /* 0x000000070400780c */ /* 0x000fc60003f64270 */
[----:B--2---:R0:W-:Y:S04]  /*5630*/  STL [R1+0x240], R6 ;  /* 0x0002400601007387 */ /* 0x0041e80000100800 */
[----:B0-----:R-:W2:Y:S04]  /*5640*/  LDL.LU R6, [R1+0xe18] ;  /* 0x000e180001067983 */ /* 0x001ea80000300800 */
[----:B------:R-:W3:Y:S04]  /*5650*/  LDL R2, [R1+0x620] ;  /* 0x0006200001027983 */ /* 0x000ee80000100800 */
[----:B------:R-:W3:Y:S01]  /*5660*/  LDL R3, [R1+0x624] ;  /* 0x0006240001037983 */ /* 0x000ee20000100800 */
[----:B------:R-:W-:-:S02]  /*5670*/  PRMT R7, RZ, 0x7610, R7 ;  /* 0x00007610ff077816 */ /* 0x000fc40000000007 */
[----:B---3--:R-:W-:-:S04]  /*5680*/  @P3 LOP3.LUT R3, R3, R2, RZ, 0x3c, !PT ;  /* 0x0000000203033212 */ /* 0x008fc800078e3cff */
[----:B------:R-:W-:-:S04]  /*5690*/  @P3 LOP3.LUT R2, R3, R2, RZ, 0x3c, !PT ;  /* 0x0000000203023212 */ /* 0x000fc800078e3cff */
[----:B------:R-:W-:-:S05]  /*56a0*/  @P3 LOP3.LUT R3, R3, R2, RZ, 0x3c, !PT ;  /* 0x0000000203033212 */ /* 0x000fca00078e3cff */
[----:B------:R-:W3:Y:S01]  /*56b0*/  @P3 LDG.E.U16 R7, [R2.64] ;  /* 0x0000000602073981 */ /* 0x000ee2000c1e1500 */
[----:B------:R-:W-:-:S03]  /*56c0*/  ISETP.GT.AND P4, PT, R4, 0x8, PT ;  /* 0x000000080400780c */ /* 0x000fc60003f84270 */
[----:B---3--:R0:W-:Y:S04]  /*56d0*/  STL [R1+0x23c], R7 ;  /* 0x00023c0701007387 */ /* 0x0081e80000100800 */
[----:B0-----:R-:W3:Y:S04]  /*56e0*/  LDL.LU R7, [R1+0xe14] ;  /* 0x000e140001077983 */ /* 0x001ee80000300800 */
[----:B------:R-:W2:Y:S04]  /*56f0*/  LDL R2, [R1+0x618] ;  /* 0x0006180001027983 */ /* 0x000ea80000100800 */
[----:B------:R-:W2:Y:S01]  /*5700*/  LDL R3, [R1+0x61c] ;  /* 0x00061c0001037983 */ /* 0x000ea20000100800 */
[----:B----4-:R-:W-:-:S02]  /*5710*/  PRMT R5, RZ, 0x7610, R5 ;  /* 0x00007610ff057816 */ /* 0x010fc40000000005 */
[----:B--2---:R-:W-:-:S04]  /*5720*/  @P4 LOP3.LUT R3, R3, R2, RZ, 0x3c, !PT ;  /* 0x0000000203034212 */ /* 0x004fc800078e3cff */
[----:B------:R-:W-:-:S04]  /*5730*/  @P4 LOP3.LUT R2, R3, R2, RZ, 0x3c, !PT ;  /* 0x0000000203024212 */ /* 0x000fc800078e3cff */
[----:B------:R-:W-:-:S05]  /*5740*/  @P4 LOP3.LUT R3, R3, R2, RZ, 0x3c, !PT ;  /* 0x0000000203034212 */ /* 0x000fca00078e3cff */
[----:B------:R0:W2:Y:S04]  /*5750*/  @P4 LDG.E.U16 R5, [R2.64] ;  /* 0x0000000602054981 */ /* 0x0000a8000c1e1500 */
[----:B0-----:R-:W4:Y:S04]  /*5760*/  LDL R2, [R1+0x610] ;  /* 0x0006100001027983 */ /* 0x001f280000100800 */
[----:B------:R-:W4:Y:S01]  /*5770*/  LDL R3, [R1+0x614] ;  /* 0x0006140001037983 */ /* 0x000f220000100800 */
[----:B------:R-:W-:Y:S02]  /*5780*/  ISETP.GT.AND P1, PT, R4, 0x9, PT ;  /* 0x000000090400780c */ /* 0x000fe40003f24270 */
[----:B------:R-:W-:-:S11]  /*5790*/  PRMT R6, RZ, 0x7610, R6 ;  /* 0x00007610ff067816 */ /* 0x000fd60000000006 */
        /* <DEDUP_REMOVED lines=47> */
[----:B------:R-:W3:Y:S04]  /*5a90*/  LDL R2, [R1+0x5e8] ;  /* 0x0005e80001027983 */ /* 0x000ee80000100800 */
[----:B------:R-:W3:Y:S01]  /*5aa0*/  LDL R3, [R1+0x5ec] ;  /* 0x0005ec0001037983 */ /* 0x000ee20000100800 */
[----:B--2---:R-:W-:-:S02]  /*5ab0*/  PRMT R6, RZ, 0x7610, R6 ;  /* 0x00007610ff067816 */ /* 0x004fc40000000006 */
[----:B---3--:R-:W-:-:S04]  /*5ac0*/  @P1 LOP3.LUT R3, R3, R2, RZ, 0x3c, !PT ;  /* 0x0000000203031212 */ /* 0x008fc800078e3cff */
        /* <DEDUP_REMOVED lines=8> */
[----:B----4-:R-:W-:-:S02]  /*5b50*/  PRMT R7, RZ, 0x7610, R7 ;  /* 0x00007610ff077816 */ /* 0x010fc40000000007 */
        /* <DEDUP_REMOVED lines=9> */
[----:B---3--:R-:W-:-:S02]  /*5bf0*/  PRMT R7, RZ, 0x7610, R7 ;  /* 0x00007610ff077816 */ /* 0x008fc40000000007 */
[----:B----4-:R-:W-:-:S04]  /*5c00*/  @P2 LOP3.LUT R3, R3, R2, RZ, 0x3c, !PT ;  /* 0x0000000203032212 */ /* 0x010fc800078e3cff */
[----:B------:R-:W-:-:S04]  /*5c10*/  @P2 LOP3.LUT R2, R3, R2, RZ, 0x3c, !PT ;  /* 0x0000000203022212 */ /* 0x000fc800078e3cff */
[----:B------:R-:W-:-:S05]  /*5c20*/  @P2 LOP3.LUT R3, R3, R2, RZ, 0x3c, !PT ;  /* 0x0000000203032212 */ /* 0x000fca00078e3cff */
[----:B------:R0:W3:Y:S04]  /*5c30*/  @P2 LDG.E.U16 R7, [R2.64] ;  /* 0x0000000602072981 */ /* 0x0000e8000c1e1500 */
        /* <DEDUP_REMOVED lines=33> */
[----:B--2---:R-:W-:-:S02]  /*5e50*/  PRMT R6, RZ, 0x7610, R6 ;  /* 0x00007610ff067816 */ /* 0x004fc40000000006 */
[----:B----4-:R-:W-:-:S04]  /*5e60*/  @P0 LOP3.LUT R3, R3, R2, RZ, 0x3c, !PT ;  /* 0x0000000203030212 */ /* 0x010fc800078e3cff */
        /* <DEDUP_REMOVED lines=38> */
[----:B---3--:R-:W-:-:S02]  /*60d0*/  PRMT R6, RZ, 0x7610, R6 ;  /* 0x00007610ff067816 */ /* 0x008fc40000000006 */
[----:B--2---:R-:W-:-:S04]  /*60e0*/  @P1 LOP3.LUT R3, R3, R2, RZ, 0x3c, !PT ;  /* 0x0000000203031212 */ /* 0x004fc800078e3cff */
[----:B------:R-:W-:-:S04]  /*60f0*/  @P1 LOP3.LUT R2, R3, R2, RZ, 0x3c, !PT ;  /* 0x0000000203021212 */ /* 0x000fc800078e3cff */
[----:B------:R-:W-:-:S05]  /*6100*/  @P1 LOP3.LUT R3, R3, R2, RZ, 0x3c, !PT ;  /* 0x0000000203031212 */ /* 0x000fca00078e3cff */
[----:B------:R0:W2:Y:S04]  /*6110*/  @P1 LDG.E.U16 R6, [R2.64] ;  /* 0x0000000602061981 */ /* 0x0000a8000c1e1500 */
[----:B0-----:R-:W3:Y:S04]  /*6120*/  LDL R2, [R1+0x590] ;  /* 0x0005900001027983 */ /* 0x001ee80000100800 */
[----:B------:R-:W3:Y:S01]  /*6130*/  LDL R3, [R1+0x594] ;  /* 0x0005940001037983 */ /* 0x000ee20000100800 */
[----:B------:R-:W-:Y:S02]  /*6140*/  ISETP.GT.AND P0, PT, R4, 0x19, PT ;  /* 0x000000190400780c */ /* 0x000fe40003f04270 */
[----:B------:R-:W-:-:S11]  /*6150*/  PRMT R9, RZ, 0x7610, R9 ;  /* 0x00007610ff097816 */ /* 0x000fd60000000009 */
        /* <DEDUP_REMOVED lines=29> */
[----:B---3--:R-:W-:-:S02]  /*6330*/  PRMT R9, RZ, 0x7610, R9 ;  /* 0x00007610ff097816 */ /* 0x008fc40000000009 */
[----:B----4-:R-:W-:-:S04]  /*6340*/  @P4 LOP3.LUT R3, R3, R2, RZ, 0x3c, !PT ;  /* 0x0000000203034212 */ /* 0x010fc800078e3cff */
        /* <DEDUP_REMOVED lines=282> */
[----:B----4-:R-:W-:-:S11]  /*74f0*/  PRMT R27, RZ, 0x7610, R27 ;  /* 0x00007610ff1b7816 */ /* 0x010fd6000000001b */
        /* <DEDUP_REMOVED lines=223> */
[----:B------:R0:W3:Y:S04]  /*82f0*/  @P1 LDG.E.U16 R0, [R2.64] ;  /* 0x0000000602001981 */ /* 0x0000e8000c1e1500 */
[----:B0-----:R-:W3:Y:S04]  /*8300*/  LDL R2, [R1+0x3d8] ;  /* 0x0003d80001027983 */ /* 0x001ee80000100800 */
[----:B------:R-:W3:Y:S01]  /*8310*/  LDL R3, [R1+0x3dc] ;  /* 0x0003dc0001037983 */ /* 0x000ee20000100800 */
[----:B------:R-:W-:Y:S02]  /*8320*/  ISETP.GT.AND P0, PT, R4, 0x50, PT ;  /* 0x000000500400780c */ /* 0x000fe40003f04270 */
[----:B--2---:R-:W-:-:S11]  /*8330*/  PRMT R28, RZ, 0x7610, R28 ;  /* 0x00007610ff1c7816 */ /* 0x004fd6000000001c */
[----:B---3--:R-:W-:-:S04]  /*8340*/  @P0 LOP3.LUT R3, R3, R2, RZ, 0x3c, !PT ;  /* 0x0000000203030212 */ /* 0x008fc800078e3cff */
[----:B------:R-:W-:-:S04]  /*8350*/  @P0 LOP3.LUT R2, R3, R2, RZ, 0x3c, !PT ;  /* 0x0000000203020212 */ /* 0x000fc800078e3cff */
[----:B------:R-:W-:-:S05]  /*8360*/  @P0 LOP3.LUT R3, R3, R2, RZ, 0x3c, !PT ;  /* 0x0000000203030212 */ /* 0x000fca00078e3cff */
[----:B------:R-:W2:Y:S04]  /*8370*/  @P0 LDG.E.U16 R28, [R2.64] ;  /* 0x00000006021c0981 */ /* 0x000ea8000c1e1500 */
[----:B------:R-:W-:Y:S01]  /*8380*/  STL [R1+0xc2c], R0 ;  /* 0x000c2c0001007387 */ /* 0x000fe20000100800 */
        /* <DEDUP_REMOVED lines=359> */
[----:B------:R0:W2:Y:S04]  /*9a00*/  @P1 LDG.E.U16 R0, [R2.64] ;  /* 0x0000000602001981 */ /* 0x0000a8000c1e1500 */
[----:B0-----:R-:W3:Y:S04]  /*9a10*/  LDL R2, [R1+0x2b0] ;  /* 0x0002b00001027983 */ /* 0x001ee80000100800 */
[----:B------:R-:W3:Y:S01]  /*9a20*/  LDL R3, [R1+0x2b4] ;  /* 0x0002b40001037983 */ /* 0x000ee20000100800 */
[C---:B------:R-:W-:Y:S02]  /*9a30*/  ISETP.GT.AND P0, PT, R4.reuse, 0x75, PT ;  /* 0x000000750400780c */ /* 0x040fe40003f04270 */
[----:B------:R-:W-:Y:S01]  /*9a40*/  PRMT R28, RZ, 0x7610, R28 ;  /* 0x00007610ff1c7816 */ /* 0x000fe2000000001c */
[----:B--2---:R0:W-:Y:S01]  /*9a50*/  STL [R1+0xc], R0 ;  /* 0x00000c0001007387 */ /* 0x0041e20000100800 */
[----:B------:R-:W-:-:S02]  /*9a60*/  ISETP.GT.AND P1, PT, R4, 0x76, PT ;  /* 0x000000760400780c */ /* 0x000fc40003f24270 */
[----:B------:R-:W-:Y:S01]  /*9a70*/  PRMT R10, RZ, 0x7610, R10 ;  /* 0x00007610ff0a7816 */ /* 0x000fe2000000000a */
[----:B0-----:R-:W2:Y:S06]  /*9a80*/  LDL R0, [R1+0x29c] ;  /* 0x00029c0001007983 */ /* 0x001eac0000100800 */
[----:B---3--:R-:W-:-:S04]  /*9a90*/  @P0 LOP3.LUT R3, R3, R2, RZ, 0x3c, !PT ;  /* 0x0000000203030212 */ /* 0x008fc800078e3cff */
[----:B------:R-:W-:-:S04]  /*9aa0*/  @P0 LOP3.LUT R2, R3, R2, RZ, 0x3c, !PT ;  /* 0x0000000203020212 */ /* 0x000fc800078e3cff */
[----:B------:R-:W-:-:S05]  /*9ab0*/  @P0 LOP3.LUT R3, R3, R2, RZ, 0x3c, !PT ;  /* 0x0000000203030212 */ /* 0x000fca00078e3cff */
[----:B------:R0:W3:Y:S04]  /*9ac0*/  @P0 LDG.E.U16 R28, [R2.64] ;  /* 0x00000006021c0981 */ /* 0x0000e8000c1e1500 */
[----:B0-----:R-:W2:Y:S04]  /*9ad0*/  LDL R2, [R1+0x2a8] ;  /* 0x0002a80001027983 */ /* 0x001ea80000100800 */
[----:B------:R-:W2:Y:S02]  /*9ae0*/  LDL R3, [R1+0x2ac] ;  /* 0x0002ac0001037983 */ /* 0x000ea40000100800 */
[----:B--2---:R-:W-:-:S04]  /*9af0*/  @P1 LOP3.LUT R3, R3, R2, RZ, 0x3c, !PT ;  /* 0x0000000203031212 */ /* 0x004fc800078e3cff */
[----:B------:R-:W-:-:S04]  /*9b00*/  @P1 LOP3.LUT R2, R3, R2, RZ, 0x3c, !PT ;  /* 0x0000000203021212 */ /* 0x000fc800078e3cff */
[----:B------:R-:W-:-:S05]  /*9b10*/  @P1 LOP3.LUT R3, R3, R2, RZ, 0x3c, !PT ;  /* 0x0000000203031212 */ /* 0x000fca00078e3cff */
[----:B------:R-:W2:Y:S04]  /*9b20*/  @P1 LDG.E.U16 R10, [R2.64] ;  /* 0x00000006020a1981 */ /* 0x000ea8000c1e1500 */
[----:B---3--:R0:W-:Y:S04]  /*9b30*/  STL [R1+0x8], R28 ;  /* 0x0000081c01007387 */ /* 0x0081e80000100800 */
[----:B0-----:R-:W3:Y:S04]  /*9b40*/  LDL R28, [R1+0x294] ;  /* 0x00029400011c7983 */ /* 0x001ee80000100800 */
[----:B--2---:R0:W-:Y:S04]  /*9b50*/  STL [R1+0x4], R10 ;  /* 0x0000040a01007387 */ /* 0x0041e80000100800 */
[----:B0-----:R-:W2:Y:S04]  /*9b60*/  LDL.LU R10, [R1+0xc7c] ;  /* 0x000c7c00010a7983 */ /* 0x001ea80000300800 */
[----:B------:R-:W2:Y:S04]  /*9b70*/  LDL R2, [R1+0x2a0] ;  /* 0x0002a00001027983 */ /* 0x000ea80000100800 */
[----:B------:R-:W2:Y:S01]  /*9b80*/  LDL R3, [R1+0x2a4] ;  /* 0x0002a40001037983 */ /* 0x000ea20000100800 */
[----:B------:R-:W-:-:S02]  /*9b90*/  ISETP.GT.AND P0, PT, R4, 0x77, PT ;  /* 0x000000770400780c */ /* 0x000fc40003f04270 */
[----:B------:R-:W-:-:S11]  /*9ba0*/  PRMT R29, RZ, 0x7610, R29 ;  /* 0x00007610ff1d7816 */ /* 0x000fd6000000001d */
[----:B--2---:R-:W-:-:S04]  /*9bb0*/  @P0 LOP3.LUT R3, R3, R2, RZ, 0x3c, !PT ;  /* 0x0000000203030212 */ /* 0x004fc800078e3cff */
[----:B------:R-:W-:-:S04]  /*9bc0*/  @P0 LOP3.LUT R2, R3, R2, RZ, 0x3c, !PT ;  /* 0x0000000203020212 */ /* 0x000fc800078e3cff */
[----:B------:R-:W-:-:S05]  /*9bd0*/  @P0 LOP3.LUT R3, R3, R2, RZ, 0x3c, !PT ;  /* 0x0000000203030212 */ /* 0x000fca00078e3cff */
[----:B------:R0:W2:Y:S04]  /*9be0*/  @P0 LDG.E.U16 R29, [R2.64] ;  /* 0x00000006021d0981 */ /* 0x0000a8000c1e1500 */
[----:B0-----:R-:W3:Y:S01]  /*9bf0*/  LDL R3, [R1+0x298] ;  /* 0x0002980001037983 */ /* 0x001ee20000100800 */
[----:B------:R-:W-:-:S03]  /*9c00*/  ISETP.GT.AND P1, PT, R4, 0x78, PT ;  /* 0x000000780400780c */ /* 0x000fc60003f24270 */
[----:B--2---:R0:W-:Y:S04]  /*9c10*/  STL [R1+0xc30], R29 ;  /* 0x000c301d01007387 */ /* 0x0041e80000100800 */
[----:B0-----:R-:W2:Y:S01]  /*9c20*/  LDL R29, [R1+0x290] ;  /* 0x00029000011d7983 */ /* 0x001ea20000100800 */
[----:B------:R-:W-:-:S05]  /*9c30*/  ISETP.GT.AND P0, PT, R4, 0x79, PT ;  /* 0x000000790400780c */ /* 0x000fca0003f04270 */
[----:B------:R-:W-:Y:S01]  /*9c40*/  @P1 IMAD.MOV.U32 R2, RZ, RZ, R0 ;  /* 0x000000ffff021224 */ /* 0x000fe200078e0000 */
[----:B------:R-:W-:Y:S01]  /*9c50*/  PRMT R27, RZ, 0x7610, R27 ;  /* 0x00007610ff1b7816 */ /* 0x000fe2000000001b */
[----:B------:R-:W4:Y:S01]  /*9c60*/  LDL R0, [R1+0x27c] ;  /* 0x00027c0001007983 */ /* 0x000f220000100800 */
[----:B------:R-:W-:-:S04]  /*9c70*/  PRMT R26, RZ, 0x7610, R26 ;  /* 0x00007610ff1a7816 */ /* 0x000fc8000000001a */
[----:B---3--:R0:W3:Y:S02]  /*9c80*/  @P1 LDG.E.U16 R27, [R2.64] ;  /* 0x00000006021b1981 */ /* 0x0080e4000c1e1500 */
[----:B0-----:R-:W-:Y:S02]  /*9c90*/  @P0 IMAD.MOV.U32 R2, RZ, RZ, R28 ;  /* 0x000000ffff020224 */ /* 0x001fe400078e001c */
[----:B--2---:R-:W-:Y:S01]  /*9ca0*/  @P0 IMAD.MOV.U32 R3, RZ, RZ, R29 ;  /* 0x000000ffff030224 */ /* 0x004fe200078e001d */
[----:B------:R-:W-:Y:S01]  /*9cb0*/  ISETP.GT.AND P1, PT, R4, 0x7a, PT ;  /* 0x0000007a0400780c */ /* 0x000fe20003f24270 */
[----:B------:R-:W2:Y:S04]  /*9cc0*/  LDL R29, [R1+0x270] ;  /* 0x00027000011d7983 */ /* 0x000ea80000100800 */
[----:B------:R0:W2:Y:S01]  /*9cd0*/  @P0 LDG.E.U16 R26, [R2.64] ;  /* 0x00000006021a0981 */ /* 0x0000a2000c1e1500 */
[----:B----4-:R-:W-:-:S02]  /*9ce0*/  PRMT R25, RZ, 0x7610, R25 ;  /* 0x00007610ff197816 */ /* 0x010fc40000000019 */
[----:B------:R-:W-:Y:S01]  /*9cf0*/  PRMT R24, RZ, 0x7610, R24 ;  /* 0x00007610ff187816 */ /* 0x000fe20000000018 */
[----:B------:R-:W4:Y:S04]  /*9d00*/  LDL R28, [R1+0x274] ;  /* 0x00027400011c7983 */ /* 0x000f280000100800 */
[----:B0-----:R-:W2:Y:S04]  /*9d10*/  LDL R2, [R1+0x288] ;  /* 0x0002880001027983 */ /* 0x001ea80000100800 */
[----:B------:R-:W2:Y:S02]  /*9d20*/  LDL R3, [R1+0x28c] ;  /* 0x00028c0001037983 */ /* 0x000ea40000100800 */
[----:B--2---:R-:W-:-:S04]  /*9d30*/  @P1 LOP3.LUT R3, R3, R2, RZ, 0x3c, !PT ;  /* 0x0000000203031212 */ /* 0x004fc800078e3cff */
[----:B------:R-:W-:-:S04]  /*9d40*/  @P1 LOP3.LUT R2, R3, R2, RZ, 0x3c, !PT ;  /* 0x0000000203021212 */ /* 0x000fc800078e3cff */
[----:B------:R-:W-:-:S05]  /*9d50*/  @P1 LOP3.LUT R3, R3, R2, RZ, 0x3c, !PT ;  /* 0x0000000203031212 */ /* 0x000fca00078e3cff */
[----:B------:R0:W2:Y:S04]  /*9d60*/  @P1 LDG.E.U16 R25, [R2.64] ;  /* 0x0000000602191981 */ /* 0x0000a8000c1e1500 */
[----:B0-----:R-:W2:Y:S04]  /*9d70*/  LDL R2, [R1+0x280] ;  /* 0x0002800001027983 */ /* 0x001ea80000100800 */
[----:B------:R-:W2:Y:S01]  /*9d80*/  LDL R3, [R1+0x284] ;  /* 0x0002840001037983 */ /* 0x000ea20000100800 */
[C---:B------:R-:W-:Y:S02]  /*9d90*/  ISETP.GT.AND P0, PT, R4.reuse, 0x7b, PT ;  /* 0x0000007b0400780c */ /* 0x040fe40003f04270 */
[----:B------:R-:W-:-:S11]  /*9da0*/  ISETP.GT.AND P1, PT, R4, 0x7c, PT ;  /* 0x0000007c0400780c */ /* 0x000fd60003f24270 */
[----:B--2---:R-:W-:-:S04]  /*9db0*/  @P0 LOP3.LUT R3, R3, R2, RZ, 0x3c, !PT ;  /* 0x0000000203030212 */ /* 0x004fc800078e3cff */
[----:B------:R-:W-:-:S04]  /*9dc0*/  @P0 LOP3.LUT R2, R3, R2, RZ, 0x3c, !PT ;  /* 0x0000000203020212 */ /* 0x000fc800078e3cff */
[----:B------:R-:W-:-:S05]  /*9dd0*/  @P0 LOP3.LUT R3, R3, R2, RZ, 0x3c, !PT ;  /* 0x0000000203030212 */ /* 0x000fca00078e3cff */
[----:B------:R0:W2:Y:S04]  /*9de0*/  @P0 LDG.E.U16 R24, [R2.64] ;  /* 0x0000000602180981 */ /* 0x0000a8000c1e1500 */
[----:B0-----:R-:W2:Y:S01]  /*9df0*/  LDL R3, [R1+0x278] ;  /* 0x0002780001037983 */ /* 0x001ea20000100800 */
[----:B------:R-:W-:Y:S01]  /*9e00*/  PRMT R23, RZ, 0x7610, R23 ;  /* 0x00007610ff177816 */ /* 0x000fe20000000017 */
[----:B------:R-:W-:Y:S01]  /*9e10*/  @P1 IMAD.MOV.U32 R2, RZ, RZ, R0 ;  /* 0x000000ffff021224 */ /* 0x000fe200078e0000 */
[----:B------:R-:W-:Y:S01]  /*9e20*/  ISETP.GT.AND P0, PT, R4, 0x7d, PT ;  /* 0x0000007d0400780c */ /* 0x000fe20003f04270 */
[----:B------:R-:W3:Y:S01]  /*9e30*/  LDL R0, [R1+0x264] ;  /* 0x0002640001007983 */ /* 0x000ee20000100800 */
[----:B------:R-:W-:-:S03]  /*9e40*/  PRMT R22, RZ, 0x7610, R22 ;  /* 0x00007610ff167816 */ /* 0x000fc60000000016 */
[----:B--2---:R4:W2:Y:S08]  /*9e50*/  @P1 LDG.E.U16 R23, [R2.64] ;  /* 0x0000000602171981 */ /* 0x0048b0000c1e1500 */
[----:B----4-:R-:W-:Y:S02]  /*9e60*/  @P0 IMAD.MOV.U32 R2, RZ, RZ, R28 ;  /* 0x000000ffff020224 */ /* 0x010fe400078e001c */
[----:B------:R-:W-:-:S05]  /*9e70*/  @P0 IMAD.MOV.U32 R3, RZ, RZ, R29 ;  /* 0x000000ffff030224 */ /* 0x000fca00078e001d */
[----:B------:R0:W4:Y:S04]  /*9e80*/  @P0 LDG.E.U16 R22, [R2.64] ;  /* 0x0000000602160981 */ /* 0x000128000c1e1500 */
[----:B--2---:R1:W-:Y:S04]  /*9e90*/  STL [R1+0xc70], R23 ;  /* 0x000c701701007387 */ /* 0x0043e80000100800 */
[----:B0-----:R-:W2:Y:S04]  /*9ea0*/  LDL R2, [R1+0x268] ;  /* 0x0002680001027983 */ /* 0x001ea80000100800 */
[----:B------:R-:W2:Y:S04]  /*9eb0*/  LDL R3, [R1+0x26c] ;  /* 0x00026c0001037983 */ /* 0x000ea80000100800 */
[----:B------:R-:W3:Y:S04]  /*9ec0*/  LDL R29, [R1+0x6b4] ;  /* 0x0006b400011d7983 */ /* 0x000ee80000100800 */
[----:B-1----:R-:W3:Y:S04]  /*9ed0*/  LDL R23, [R1+0x6cc] ;  /* 0x0006cc0001177983 */ /* 0x002ee80000100800 */
[----:B----4-:R0:W-:Y:S04]  /*9ee0*/  STL [R1+0xc74], R22 ;  /* 0x000c741601007387 */ /* 0x0101e80000100800 */
[----:B0-----:R-:W4:Y:S01]  /*9ef0*/  LDL R22, [R1+0x260] ;  /* 0x0002600001167983 */ /* 0x001f220000100800 */
[----:B------:R-:W-:-:S03]  /*9f00*/  ISETP.GT.AND P1, PT, R4, 0x7e, PT ;  /* 0x0000007e0400780c */ /* 0x000fc60003f24270 */
[----:B------:R-:W0:Y:S01]  /*9f10*/  S2R R28, SR_TID.X ;  /* 0x00000000001c7919 */ /* 0x000e220000002100 */
[----:B------:R-:W-:Y:S02]  /*9f20*/  ISETP.GT.AND P2, PT, R4, 0x7f, PT ;  /* 0x0000007f0400780c */ /* 0x000fe40003f44270 */
[----:B------:R-:W-:Y:S02]  /*9f30*/  PRMT R21, RZ, 0x7610, R21 ;  /* 0x00007610ff157816 */ /* 0x000fe40000000015 */
[----:B------:R-:W-:Y:S02]  /*9f40*/  PRMT R20, RZ, 0x7610, R20 ;  /* 0x00007610ff147816 */ /* 0x000fe40000000014 */
[----:B------:R-:W-:Y:S02]  /*9f50*/  PRMT R19, RZ, 0x7610, R19 ;  /* 0x00007610ff137816 */ /* 0x000fe40000000013 */
[----:B0-----:R-:W-:-:S04]  /*9f60*/  LOP3.LUT R28, R28, 0x7f, RZ, 0xc0, !PT ;  /* 0x0000007f1c1c7812 */ /* 0x001fc800078ec0ff */
[----:B------:R-:W-:Y:S02]  /*9f70*/  ISETP.GE.AND P0, PT, R28, R4, PT ;  /* 0x000000041c00720c */ /* 0x000fe40003f06270 */
[----:B--2---:R-:W-:-:S04]  /*9f80*/  @P1 LOP3.LUT R3, R3, R2, RZ, 0x3c, !PT ;  /* 0x0000000203031212 */ /* 0x004fc800078e3cff */
[----:B------:R-:W-:-:S04]  /*9f90*/  @P1 LOP3.LUT R2, R3, R2, RZ, 0x3c, !PT ;  /* 0x0000000203021212 */ /* 0x000fc800078e3cff */
[----:B------:R-:W-:-:S05]  /*9fa0*/  @P1 LOP3.LUT R3, R3, R2, RZ, 0x3c, !PT ;  /* 0x0000000203031212 */ /* 0x000fca00078e3cff */
[----:B------:R3:W2:Y:S02]  /*9fb0*/  @P1 LDG.E.U16 R21, [R2.64] ;  /* 0x0000000602151981 */ /* 0x0006a4000c1e1500 */
[----:B---3--:R-:W-:Y:S02]  /*9fc0*/  @P2 IMAD.MOV.U32 R2, RZ, RZ, R0 ;  /* 0x000000ffff022224 */ /* 0x008fe400078e0000 */
[----:B----4-:R-:W-:-:S05]  /*9fd0*/  @P2 IMAD.MOV.U32 R3, RZ, RZ, R22 ;  /* 0x000000ffff032224 */ /* 0x010fca00078e0016 */
[----:B------:R0:W3:Y:S02]  /*9fe0*/  @P2 LDG.E.U16 R20, [R2.64] ;  /* 0x0000000602142981 */ /* 0x0000e4000c1e1500 */
[----:B0-----:R-:W-:Y:S02]  /*9ff0*/  @!P0 IMAD.MOV.U32 R2, RZ, RZ, R23 ;  /* 0x000000ffff028224 */ /* 0x001fe400078e0017 */
[----:B------:R-:W-:Y:S01]  /*a000*/  @!P0 IMAD.MOV.U32 R3, RZ, RZ, R29 ;  /* 0x000000ffff038224 */ /* 0x000fe200078e001d */
[----:B------:R-:W-:Y:S06]  /*a010*/  BAR.SYNC.DEFER_BLOCKING 0x0 ;  /* 0x0000000000007b1d */ /* 0x000fec0000010000 */
[----:B------:R-:W4:Y:S04]  /*a020*/  @!P0 LDG.E.U16 R19, [R2.64] ;  /* 0x0000000602138981 */ /* 0x000f28000c1e1500 */
[----:B--2---:R0:W-:Y:S04]  /*a030*/  STL [R1+0xc40], R21 ;  /* 0x000c401501007387 */ /* 0x0041e80000100800 */
[----:B------:R-:W2:Y:S04]  /*a040*/  LDL R4, [R1+0x6c0] ;  /* 0x0006c00001047983 */ /* 0x000ea80000100800 */
[----:B------:R-:W2:Y:S04]  /*a050*/  LDL R0, [R1+0x6c4] ;  /* 0x0006c40001007983 */ /* 0x000ea80000100800 */
[----:B0-----:R-:W2:Y:S04]  /*a060*/  LDL R21, [R1+0x6d0] ;  /* 0x0006d00001157983 */ /* 0x001ea80000100800 */
[----:B---3--:R0:W-:Y:S04]  /*a070*/  STL [R1+0xc34], R20 ;  /* 0x000c341401007387 */ /* 0x0081e80000100800 */
[----:B------:R-:W3:Y:S04]  /*a080*/  LDL R29, [R1+0x6bc] ;  /* 0x0006bc00011d7983 */ /* 0x000ee80000100800 */
[----:B------:R-:W3:Y:S04]  /*a090*/  LDL R23, [R1+0x6ac] ;  /* 0x0006ac0001177983 */ /* 0x000ee80000100800 */
[----:B0-----:R-:W3:Y:S04]  /*a0a0*/  LDL R20, [R1+0x6c8] ;  /* 0x0006c80001147983 */ /* 0x001ee80000100800 */
[----:B------:R-:W3:Y:S04]  /*a0b0*/  LDL R22, [R1+0x6b0] ;  /* 0x0006b00001167983 */ /* 0x000ee80000100800 */
[----:B----4-:R0:W-:Y:S04]  /*a0c0*/  STL [R1+0xc38], R19 ;  /* 0x000c381301007387 */ /* 0x0101e80000100800 */
[----:B0-----:R-:W4:Y:S01]  /*a0d0*/  LDL R19, [R1+0x6b8] ;  /* 0x0006b80001137983 */ /* 0x001f220000100800 */
[----:B------:R-:W-:-:S02]  /*a0e0*/  PRMT R18, RZ, 0x7610, R18 ;  /* 0x00007610ff127816 */ /* 0x000fc40000000012 */
[----:B------:R-:W-:Y:S02]  /*a0f0*/  PRMT R17, RZ, 0x7610, R17 ;  /* 0x00007610ff117816 */ /* 0x000fe40000000011 */
[----:B------:R-:W-:Y:S02]  /*a100*/  PRMT R16, RZ, 0x7610, R16 ;  /* 0x00007610ff107816 */ /* 0x000fe40000000010 */
[----:B------:R-:W-:Y:S01]  /*a110*/  PRMT R15, RZ, 0x7610, R15 ;  /* 0x00007610ff0f7816 */ /* 0x000fe2000000000f */
[----:B--2---:R-:W-:Y:S02]  /*a120*/  @!P0 IMAD.MOV.U32 R2, RZ, RZ, R21 ;  /* 0x000000ffff028224 */ /* 0x004fe400078e0015 */
[----:B------:R-:W2:Y:S01]  /*a130*/  LDL R21, [R1+0x6a4] ;  /* 0x0006a40001157983 */ /* 0x000ea20000100800 */
[----:B---3--:R-:W-:-:S03]  /*a140*/  @!P0 IMAD.MOV.U32 R3, RZ, RZ, R20 ;  /* 0x000000ffff038224 */ /* 0x008fc600078e0014 */
[----:B------:R-:W3:Y:S04]  /*a150*/  LDL R20, [R1+0x6a8] ;  /* 0x0006a80001147983 */ /* 0x000ee80000100800 */
[----:B------:R0:W3:Y:S02]  /*a160*/  @!P0 LDG.E.U16 R18, [R2.64] ;  /* 0x0000000602128981 */ /* 0x0000e4000c1e1500 */
[----:B0-----:R-:W-:Y:S02]  /*a170*/  @!P0 IMAD.MOV.U32 R2, RZ, RZ, R0 ;  /* 0x000000ffff028224 */ /* 0x001fe400078e0000 */
[----:B------:R-:W-:-:S05]  /*a180*/  @!P0 IMAD.MOV.U32 R3, RZ, RZ, R4 ;  /* 0x000000ffff038224 */ /* 0x000fca00078e0004 */
[----:B------:R0:W3:Y:S02]  /*a190*/  @!P0 LDG.E.U16 R17, [R2.64] ;  /* 0x0000000602118981 */ /* 0x0000e4000c1e1500 */
[----:B0-----:R-:W-:Y:S02]  /*a1a0*/  @!P0 IMAD.MOV.U32 R2, RZ, RZ, R29 ;  /* 0x000000ffff028224 */ /* 0x001fe400078e001d */
[----:B----4-:R-:W-:-:S05]  /*a1b0*/  @!P0 IMAD.MOV.U32 R3, RZ, RZ, R19 ;  /* 0x000000ffff038224 */ /* 0x010fca00078e0013 */
[----:B------:R0:W4:Y:S02]  /*a1c0*/  @!P0 LDG.E.U16 R16, [R2.64] ;  /* 0x0000000602108981 */ /* 0x000124000c1e1500 */
[----:B0-----:R-:W-:Y:S02]  /*a1d0*/  @!P0 IMAD.MOV.U32 R2, RZ, RZ, R22 ;  /* 0x000000ffff028224 */ /* 0x001fe400078e0016 */
[----:B------:R-:W-:-:S05]  /*a1e0*/  @!P0 IMAD.MOV.U32 R3, RZ, RZ, R23 ;  /* 0x000000ffff038224 */ /* 0x000fca00078e0017 */
[----:B------:R2:W4:Y:S01]  /*a1f0*/  @!P0 LDG.E.U16 R15, [R2.64] ;  /* 0x00000006020f8981 */ /* 0x000522000c1e1500 */
[----:B------:R-:W-:Y:S01]  /*a200*/  PRMT R14, RZ, 0x7610, R14 ;  /* 0x00007610ff0e7816 */ /* 0x000fe2000000000e */
[----:B--2---:R-:W-:Y:S02]  /*a210*/  @!P0 IMAD.MOV.U32 R3, RZ, RZ, R21 ;  /* 0x000000ffff038224 */ /* 0x004fe400078e0015 */
[----:B---3--:R-:W-:Y:S01]  /*a220*/  @!P0 IMAD.MOV.U32 R2, RZ, RZ, R20 ;  /* 0x000000ffff028224 */ /* 0x008fe200078e0014 */
[----:B------:R-:W-:Y:S04]  /*a230*/  STL [R1+0xc3c], R18 ;  /* 0x000c3c1201007387 */ /* 0x000fe80000100800 */
[----:B------:R-:W2:Y:S04]  /*a240*/  LDL R4, [R1+0x69c] ;  /* 0x00069c0001047983 */ /* 0x000ea80000100800 */
[----:B------:R-:W3:Y:S04]  /*a250*/  LDL R0, [R1+0x6a0] ;  /* 0x0006a00001007983 */ /* 0x000ee80000100800 */
[----:B------:R2:W3:Y:S04]  /*a260*/  @!P0 LDG.E.U16 R14, [R2.64] ;  /* 0x00000006020e8981 */ /* 0x0004e8000c1e1500 */
[----:B------:R-:W-:Y:S04]  /*a270*/  STL [R1+0xc44], R17 ;  /* 0x000c441101007387 */ /* 0x000fe80000100800 */
[----:B----4-:R0:W-:Y:S04]  /*a280*/  STL [R1+0xc48], R16 ;  /* 0x000c481001007387 */ /* 0x0101e80000100800 */
[----:B------:R-:W4:Y:S04]  /*a290*/  LDL R19, [R1+0x694] ;  /* 0x0006940001137983 */ /* 0x000f280000100800 */
[----:B0-----:R-:W4:Y:S04]  /*a2a0*/  LDL R16, [R1+0x698] ;  /* 0x0006980001107983 */ /* 0x001f280000100800 */
[----:B------:R-:W-:Y:S04]  /*a2b0*/  STL [R1+0xc4c], R15 ;  /* 0x000c4c0f01007387 */ /* 0x000fe80000100800 */
[----:B------:R-:W4:Y:S04]  /*a2c0*/  LDL R18, [R1+0x68c] ;  /* 0x00068c0001127983 */ /* 0x000f280000100800 */
[----:B------:R-:W4:Y:S04]  /*a2d0*/  LDL R17, [R1+0x690] ;  /* 0x0006900001117983 */ /* 0x000f280000100800 */
[----:B------:R-:W0:Y:S01]  /*a2e0*/  S2R R28, SR_TID.X ;  /* 0x00000000001c7919 */ /* 0x000e220000002100 */
[----:B------:R-:W-:-:S02]  /*a2f0*/  PRMT R12, RZ, 0x7610, R12 ;  /* 0x00007610ff0c7816 */ /* 0x000fc4000000000c */
[----:B------:R-:W-:Y:S02]  /*a300*/  PRMT R10, RZ, 0x7610, R10 ;  /* 0x00007610ff0a7816 */ /* 0x000fe4000000000a */
[----:B0-----:R-:W-:-:S05]  /*a310*/  LOP3.LUT R28, R28, 0xff, RZ, 0xc0, !PT ;  /* 0x000000ff1c1c7812 */ /* 0x001fca00078ec0ff */
[----:B------:R-:W-:-:S05]  /*a320*/  IMAD.SHL.U32 R28, R28, 0x2, RZ ;  /* 0x000000021c1c7824 */ /* 0x000fca00078e00ff */
[----:B------:R0:W-:Y:S02]  /*a330*/  STS.U16 [R28], R8 ;  /* 0x000000081c007388 */ /* 0x0001e40000000400 */
[----:B0-----:R-:W-:Y:S01]  /*a340*/  PRMT R8, RZ, 0x7610, R8 ;  /* 0x00007610ff087816 */ /* 0x001fe20000000008 */
[----:B--2---:R-:W-:Y:S02]  /*a350*/  @!P0 IMAD.MOV.U32 R3, RZ, RZ, R4 ;  /* 0x000000ffff038224 */ /* 0x004fe400078e0004 */
[----:B---3--:R-:W-:Y:S01]  /*a360*/  @!P0 IMAD.MOV.U32 R2, RZ, RZ, R0 ;  /* 0x000000ffff028224 */ /* 0x008fe200078e0000 */
[----:B------:R-:W-:Y:S04]  /*a370*/  STL [R1+0xc50], R14 ;  /* 0x000c500e01007387 */ /* 0x000fe80000100800 */
[----:B------:R-:W2:Y:S04]  /*a380*/  LDL R4, [R1+0x684] ;  /* 0x0006840001047983 */ /* 0x000ea80000100800 */
[----:B------:R-:W3:Y:S04]  /*a390*/  LDL R0, [R1+0x688] ;  /* 0x0006880001007983 */ /* 0x000ee80000100800 */
[----:B------:R4:W3:Y:S04]  /*a3a0*/  @!P0 LDG.E.U16 R12, [R2.64] ;  /* 0x00000006020c8981 */ /* 0x0008e8000c1e1500 */
[----:B------:R2:W-:Y:S04]  /*a3b0*/  STS.U16 [R28+0x1000], R5 ;  /* 0x001000051c007388 */ /* 0x0005e80000000400 */
[----:B------:R-:W3:Y:S01]  /*a3c0*/  LDL.LU R29, [R1+0x1cc] ;  /* 0x0001cc00011d7983 */ /* 0x000ee20000300800 */
[----:B----4-:R-:W-:-:S02]  /*a3d0*/  @!P0 IMAD.MOV.U32 R3, RZ, RZ, R19 ;  /* 0x000000ffff038224 */ /* 0x010fc400078e0013 */
[----:B------:R-:W-:-:S05]  /*a3e0*/  @!P0 IMAD.MOV.U32 R2, RZ, RZ, R16 ;  /* 0x000000ffff028224 */ /* 0x000fca00078e0010 */
[----:B------:R0:W4:Y:S02]  /*a3f0*/  @!P0 LDG.E.U16 R10, [R2.64] ;  /* 0x00000006020a8981 */ /* 0x000124000c1e1500 */
[----:B0-----:R-:W-:Y:S02]  /*a400*/  @!P0 IMAD.MOV.U32 R2, RZ, RZ, R17 ;  /* 0x000000ffff028224 */ /* 0x001fe400078e0011 */
[----:B------:R-:W-:-:S05]  /*a410*/  @!P0 IMAD.MOV.U32 R3, RZ, RZ, R18 ;  /* 0x000000ffff038224 */ /* 0x000fca00078e0012 */
[----:B------:R0:W4:Y:S02]  /*a420*/  @!P0 LDG.E.U16 R8, [R2.64] ;  /* 0x0000000602088981 */ /* 0x000124000c1e1500 */
[----:B0-----:R-:W-:Y:S01]  /*a430*/  PRMT R2, RZ, 0x7610, R2 ;  /* 0x00007610ff027816 */ /* 0x001fe20000000002 */
[----:B--2---:R-:W-:Y:S02]  /*a440*/  @!P0 IMAD.MOV.U32 R5, RZ, RZ, R4 ;  /* 0x000000ffff058224 */ /* 0x004fe400078e0004 */
[----:B---3--:R-:W-:Y:S01]  /*a450*/  @!P0 IMAD.MOV.U32 R4, RZ, RZ, R0 ;  /* 0x000000ffff048224 */ /* 0x008fe200078e0000 */
[----:B------:R0:W-:Y:S04]  /*a460*/  STL [R1+0xc54], R12 ;  /* 0x000c540c01007387 */ /* 0x0001e80000100800 */
[----:B------:R-:W2:Y:S04]  /*a470*/  LDL R16, [R1+0x67c] ;  /* 0x00067c0001107983 */ /* 0x000ea80000100800 */
[----:B------:R-:W3:Y:S04]  /*a480*/  LDL R15, [R1+0x680] ;  /* 0x00068000010f7983 */ /* 0x000ee80000100800 */
[----:B------:R2:W3:Y:S04]  /*a490*/  @!P0 LDG.E.U16 R2, [R4.64] ;  /* 0x0000000604028981 */ /* 0x0004e8000c1e1500 */
[----:B----4-:R1:W-:Y:S04]  /*a4a0*/  STL [R1+0xc58], R10 ;  /* 0x000c580a01007387 */ /* 0x0103e80000100800 */
[----:B------:R-:W4:Y:S04]  /*a4b0*/  LDL R14, [R1+0x674] ;  /* 0x00067400010e7983 */ /* 0x000f280000100800 */
[----:B0-----:R-:W4:Y:S04]  /*a4c0*/  LDL R12, [R1+0x678] ;  /* 0x00067800010c7983 */ /* 0x001f280000100800 */
[----:B------:R0:W-:Y:S04]  /*a4d0*/  STL [R1+0xc5c], R8 ;  /* 0x000c5c0801007387 */ /* 0x0001e80000100800 */
[----:B-1----:R-:W4:Y:S04]  /*a4e0*/  LDL R10, [R1+0x66c] ;  /* 0x00066c00010a7983 */ /* 0x002f280000100800 */
[----:B------:R-:W4:Y:S01]  /*a4f0*/  LDL R0, [R1+0x670] ;  /* 0x0006700001007983 */ /* 0x000f220000100800 */
[----:B------:R-:W-:-:S03]  /*a500*/  PRMT R3, RZ, 0x7610, R3 ;  /* 0x00007610ff037816 */ /* 0x000fc60000000003 */
[----:B------:R-:W-:Y:S04]  /*a510*/  STS.U16 [R28+0x2000], R7 ;  /* 0x002000071c007388 */ /* 0x000fe80000000400 */
[----:B------:R-:W-:Y:S01]  /*a520*/  STS.U16 [R28+0x3000], R6 ;  /* 0x003000061c007388 */ /* 0x000fe20000000400 */
[----:B--2---:R-:W-:Y:S02]  /*a530*/  @!P0 IMAD.MOV.U32 R5, RZ, RZ, R16 ;  /* 0x000000ffff058224 */ /* 0x004fe400078e0010 */
[----:B---3--:R-:W-:Y:S01]  /*a540*/  @!P0 IMAD.MOV.U32 R4, RZ, RZ, R15 ;  /* 0x000000ffff048224 */ /* 0x008fe200078e000f */
[----:B------:R1:W-:Y:S04]  /*a550*/  STL [R1+0xc60], R2 ;  /* 0x000c600201007387 */ /* 0x0003e80000100800 */
[----:B0-----:R-:W2:Y:S04]  /*a560*/  LDL R8, [R1+0x664] ;  /* 0x0006640001087983 */ /* 0x001ea80000100800 */
[----:B------:R0:W3:Y:S04]  /*a570*/  @!P0 LDG.E.U16 R3, [R4.64] ;  /* 0x0000000604038981 */ /* 0x0000e8000c1e1500 */
[----:B-1----:R-:W3:Y:S01]  /*a580*/  LDL R2, [R1+0x668] ;  /* 0x0006680001027983 */ /* 0x002ee20000100800 */
[----:B----4-:R-:W-:Y:S01]  /*a590*/  @!P0 IMAD.MOV.U32 R7, RZ, RZ, R14 ;  /* 0x000000ffff078224 */ /* 0x010fe200078e000e */
[----:B0-----:R-:W-:Y:S01]  /*a5a0*/  PRMT R4, RZ, 0x7610, R4 ;  /* 0x00007610ff047816 */ /* 0x001fe20000000004 */
[----:B------:R-:W-:Y:S01]  /*a5b0*/  @!P0 IMAD.MOV.U32 R6, RZ, RZ, R12 ;  /* 0x000000ffff068224 */ /* 0x000fe200078e000c */
[----:B------:R-:W-:-:S04]  /*a5c0*/  PRMT R5, RZ, 0x7610, R5 ;  /* 0x00007610ff057816 */ /* 0x000fc80000000005 */
[----:B------:R0:W4:Y:S02]  /*a5d0*/  @!P0 LDG.E.U16 R4, [R6.64] ;  /* 0x0000000606048981 */ /* 0x000124000c1e1500 */
[----:B0-----:R-:W-:Y:S02]  /*a5e0*/  @!P0 IMAD.MOV.U32 R7, RZ, RZ, R10 ;  /* 0x000000ffff078224 */ /* 0x001fe400078e000a */
[----:B------:R-:W-:-:S05]  /*a5f0*/  @!P0 IMAD.MOV.U32 R6, RZ, RZ, R0 ;  /* 0x000000ffff068224 */ /* 0x000fca00078e0000 */
[----:B------:R2:W4:Y:S04]  /*a600*/  @!P0 LDG.E.U16 R5, [R6.64] ;  /* 0x0000000606058981 */ /* 0x000528000c1e1500 */
[----:B------:R0:W-:Y:S02]  /*a610*/  STS.U16 [R28+0x5000], R9 ;  /* 0x005000091c007388 */ /* 0x0001e40000000400 */
[----:B0-----:R-:W-:Y:S01]  /*a620*/  PRMT R9, RZ, 0x7610, R9 ;  /* 0x00007610ff097816 */ /* 0x001fe20000000009 */
[----:B--2---:R-:W-:Y:S02]  /*a630*/  @!P0 IMAD.MOV.U32 R7, RZ, RZ, R8 ;  /* 0x000000ffff078224 */ /* 0x004fe400078e0008 */
[----:B---3--:R-:W-:Y:S01]  /*a640*/  @!P0 IMAD.MOV.U32 R6, RZ, RZ, R2 ;  /* 0x000000ffff068224 */ /* 0x008fe200078e0002 */
[----:B------:R-:W-:Y:S04]  /*a650*/  STL [R1+0xc64], R3 ;  /* 0x000c640301007387 */ /* 0x000fe80000100800 */
[----:B------:R-:W2:Y:S04]  /*a660*/  @!P0 LDG.E.U16 R9, [R6.64] ;  /* 0x0000000606098981 */ /* 0x000ea8000c1e1500 */
[----:B----4-:R0:W-:Y:S04]  /*a670*/  STL [R1+0xc68], R4 ;  /* 0x000c680401007387 */ /* 0x0101e80000100800 */
[----:B------:R-:W3:Y:S04]  /*a680*/  LDL R10, [R1+0x65c] ;  /* 0x00065c00010a7983 */ /* 0x000ee80000100800 */
[----:B------:R-:W4:Y:S04]  /*a690*/  LDL R0, [R1+0x660] ;  /* 0x0006600001007983 */ /* 0x000f280000100800 */
[----:B0-----:R-:W4:Y:S04]  /*a6a0*/  LDL.LU R4, [R1+0x11c] ;  /* 0x00011c0001047983 */ /* 0x001f280000300800 */
[----:B------:R-:W4:Y:S04]  /*a6b0*/  LDL.LU R23, [R1+0xfc] ;  /* 0x0000fc0001177983 */ /* 0x000f280000300800 */
[----:B------:R0:W-:Y:S04]  /*a6c0*/  STL [R1+0xc6c], R5 ;  /* 0x000c6c0501007387 */ /* 0x0001e80000100800 */
[----:B0-----:R-:W4:Y:S04]  /*a6d0*/  LDL.LU R5, [R1+0x14c] ;  /* 0x00014c0001057983 */ /* 0x001f280000300800 */
[----:B------:R-:W4:Y:S04]  /*a6e0*/  LDL R16, [R1+0x658] ;  /* 0x0006580001107983 */ /* 0x000f280000100800 */
[----:B------:R-:W4:Y:S04]  /*a6f0*/  LDL R17, [R1+0x25c] ;  /* 0x00025c0001117983 */ /* 0x000f280000100800 */
[----:B------:R-:W4:Y:S04]  /*a700*/  LDL.LU R18, [R1+0xdc] ;  /* 0x0000dc0001127983 */ /* 0x000f280000300800 */
[----:B------:R-:W4:Y:S04]  /*a710*/  LDL.LU R3, [R1+0x7c] ;  /* 0x00007c0001037983 */ /* 0x000f280000300800 */
[----:B------:R-:W4:Y:S04]  /*a720*/  LDL.LU R2, [R1+0x1c] ;  /* 0x00001c0001027983 */ /* 0x000f280000300800 */
[----:B------:R-:W4:Y:S04]  /*a730*/  LDL.LU R19, [R1+0x254] ;  /* 0x0002540001137983 */ /* 0x000f280000300800 */
[----:B------:R-:W4:Y:S04]  /*a740*/  LDL.LU R8, [R1+0x238] ;  /* 0x0002380001087983 */ /* 0x000f280000300800 */
[----:B------:R-:W4:Y:S04]  /*a750*/  LDL.LU R20, [R1+0x21c] ;  /* 0x00021c0001147983 */ /* 0x000f280000300800 */
[----:B------:R0:W-:Y:S02]  /*a760*/  STS.U16 [R28+0x6000], R11 ;  /* 0x0060000b1c007388 */ /* 0x0001e40000000400 */
[----:B0-----:R-:W-:-:S02]  /*a770*/  PRMT R11, RZ, 0x7610, R11 ;  /* 0x00007610ff0b7816 */ /* 0x001fc4000000000b */
[----:B------:R-:W-:Y:S04]  /*a780*/  STS.U16 [R28+0x4000], R29 ;  /* 0x0040001d1c007388 */ /* 0x000fe80000000400 */
[----:B--2---:R0:W-:Y:S04]  /*a790*/  STL [R1+0xc78], R9 ;  /* 0x000c780901007387 */ /* 0x0041e80000100800 */
[----:B0-----:R-:W2:Y:S01]  /*a7a0*/  LDL.LU R9, [R1+0x16c] ;  /* 0x00016c0001097983 */ /* 0x001ea20000300800 */
[----:B---3--:R-:W-:-:S03]  /*a7b0*/  @!P0 IMAD.MOV.U32 R7, RZ, RZ, R10 ;  /* 0x000000ffff078224 */ /* 0x008fc600078e000a */
[----:B------:R-:W3:Y:S01]  /*a7c0*/  LDL.LU R21, [R1+0x200] ;  /* 0x0002000001157983 */ /* 0x000ee20000300800 */
[----:B----4-:R-:W-:-:S03]  /*a7d0*/  @!P0 IMAD.MOV.U32 R6, RZ, RZ, R0 ;  /* 0x000000ffff068224 */ /* 0x010fc600078e0000 */
[----:B------:R-:W4:Y:S04]  /*a7e0*/  LDL.LU R10, [R1+0x1e4] ;  /* 0x0001e400010a7983 */ /* 0x000f280000300800 */
[----:B------:R-:W3:Y:S04]  /*a7f0*/  LDL.LU R0, [R1+0x1c4] ;  /* 0x0001c40001007983 */ /* 0x000ee80000300800 */
[----:B------:R-:W3:Y:S04]  /*a800*/  LDL.LU R12, [R1+0x1a8] ;  /* 0x0001a800010c7983 */ /* 0x000ee80000300800 */
[----:B------:R-:W4:Y:S04]  /*a810*/  LDL.LU R15, [R1+0x188] ;  /* 0x00018800010f7983 */ /* 0x000f280000300800 */
[----:B------:R-:W4:Y:S04]  /*a820*/  LDL.LU R14, [R1+0x168] ;  /* 0x00016800010e7983 */ /* 0x000f280000300800 */
[----:B------:R0:W4:Y:S04]  /*a830*/  @!P0 LDG.E.U16 R11, [R6.64] ;  /* 0x00000006060b8981 */ /* 0x000128000c1e1500 */
[----:B------:R-:W4:Y:S01]  /*a840*/  LDL.LU R22, [R1+0x148] ;  /* 0x0001480001167983 */ /* 0x000f220000300800 */
[----:B0-----:R-:W-:-:S02]  /*a850*/  @!P0 IMAD.MOV.U32 R6, RZ, RZ, R16 ;  /* 0x000000ffff068224 */ /* 0x001fc400078e0010 */
[----:B------:R-:W-:Y:S01]  /*a860*/  @!P0 IMAD.MOV.U32 R7, RZ, RZ, R17 ;  /* 0x000000ffff078224 */ /* 0x000fe200078e0011 */
[----:B------:R-:W4:Y:S04]  /*a870*/  LDL.LU R16, [R1+0x118] ;  /* 0x0001180001107983 */ /* 0x000f280000300800 */
[----:B------:R-:W4:Y:S04]  /*a880*/  LDL.LU R17, [R1+0xf8] ;  /* 0x0000f80001117983 */ /* 0x000f280000300800 */
[----:B------:R-:W4:Y:S04]  /*a890*/  LDL.LU R29, [R1+0xd8] ;  /* 0x0000d800011d7983 */ /* 0x000f280000300800 */
[----:B------:R0:W-:Y:S04]  /*a8a0*/  STS.U16 [R28+0xb000], R23 ;  /* 0x00b000171c007388 */ /* 0x0001e80000000400 */
[----:B------:R1:W-:Y:S04]  /*a8b0*/  STS.U16 [R28+0xc000], R18 ;  /* 0x00c000121c007388 */ /* 0x0003e80000000400 */
[----:B0-----:R-:W4:Y:S04]  /*a8c0*/  LDL.LU R23, [R1+0x78] ;  /* 0x0000780001177983 */ /* 0x001f280000300800 */
[----:B-1----:R-:W4:Y:S04]  /*a8d0*/  LDL.LU R18, [R1+0x18] ;  /* 0x0000180001127983 */ /* 0x002f280000300800 */
[----:B------:R0:W-:Y:S04]  /*a8e0*/  STS.U16 [R28+0xa000], R4 ;  /* 0x00a000041c007388 */ /* 0x0001e80000000400 */
[----:B------:R1:W-:Y:S01]  /*a8f0*/  STS.U16 [R28+0x7000], R13 ;  /* 0x0070000d1c007388 */ /* 0x0003e20000000400 */
[----:B0-----:R-:W-:-:S03]  /*a900*/  LOP3.LUT R4, R28, 0x10, RZ, 0x3c, !PT ;  /* 0x000000101c047812 */ /* 0x001fc600078e3cff */
[----:B------:R-:W-:Y:S04]  /*a910*/  STS.U16 [R28+0x9000], R5 ;  /* 0x009000051c007388 */ /* 0x000fe80000000400 */
[----:B------:R-:W-:Y:S04]  /*a920*/  STS.U16 [R28+0xd000], R3 ;  /* 0x00d000031c007388 */ /* 0x000fe80000000400 */
[----:B------:R-:W-:Y:S04]  /*a930*/  STS.U16 [R28+0xe000], R2 ;  /* 0x00e000021c007388 */ /* 0x000fe80000000400 */
[----:B------:R-:W-:Y:S01]  /*a940*/  STS.U16 [R28+0xf000], R27 ;  /* 0x00f0001b1c007388 */ /* 0x000fe20000000400 */
[----:B-1----:R-:W-:-:S06]  /*a950*/  PRMT R13, RZ, 0x7610, R13 ;  /* 0x00007610ff0d7816 */ /* 0x002fcc000000000d */
[----:B------:R0:W4:Y:S04]  /*a960*/  @!P0 LDG.E.U16 R13, [R6.64] ;  /* 0x00000006060d8981 */ /* 0x000128000c1e1500 */
[----:B--2---:R-:W-:Y:S04]  /*a970*/  STS.U16 [R28+0x8000], R9 ;  /* 0x008000091c007388 */ /* 0x004fe80000000400 */
[----:B------:R1:W-:Y:S04]  /*a980*/  STS.U16 [R4+0x200], R19 ;  /* 0x0002001304007388 */ /* 0x0003e80000000400 */
[----:B------:R-:W-:Y:S04]  /*a990*/  STS.U16 [R4+0x1200], R8 ;  /* 0x0012000804007388 */ /* 0x000fe80000000400 */
[----:B------:R2:W-:Y:S04]  /*a9a0*/  STS.U16 [R4+0x2200], R20 ;  /* 0x0022001404007388 */ /* 0x0005e80000000400 */
[----:B---3--:R3:W-:Y:S04]  /*a9b0*/  STS.U16 [R4+0x3200], R21 ;  /* 0x0032001504007388 */ /* 0x0087e80000000400 */
[----:B----4-:R-:W-:Y:S04]  /*a9c0*/  STS.U16 [R4+0x4200], R10 ;  /* 0x0042000a04007388 */ /* 0x010fe80000000400 */
[----:B------:R2:W-:Y:S04]  /*a9d0*/  STS.U16 [R4+0x5200], R0 ;  /* 0x0052000004007388 */ /* 0x0005e80000000400 */
[----:B-1----:R-:W4:Y:S04]  /*a9e0*/  LDL.LU R19, [R1+0x250] ;  /* 0x0002500001137983 */ /* 0x002f280000300800 */
[----:B------:R-:W-:Y:S04]  /*a9f0*/  STS.U16 [R4+0x6200], R12 ;  /* 0x0062000c04007388 */ /* 0x000fe80000000400 */
[----:B--2---:R-:W2:Y:S04]  /*aa00*/  LDL.LU R20, [R1+0x234] ;  /* 0x0002340001147983 */ /* 0x004ea80000300800 */
[----:B------:R-:W-:Y:S04]  /*aa10*/  STS.U16 [R4+0x7200], R15 ;  /* 0x0072000f04007388 */ /* 0x000fe80000000400 */
[----:B---3--:R-:W3:Y:S04]  /*aa20*/  LDL.LU R21, [R1+0x218] ;  /* 0x0002180001157983 */ /* 0x008ee80000300800 */
[----:B------:R-:W-:Y:S04]  /*aa30*/  STS.U16 [R4+0x8200], R14 ;  /* 0x0082000e04007388 */ /* 0x000fe80000000400 */
[----:B------:R-:W3:Y:S04]  /*aa40*/  LDL.LU R0, [R1+0x1fc] ;  /* 0x0001fc0001007983 */ /* 0x000ee80000300800 */
[----:B------:R1:W-:Y:S04]  /*aa50*/  STS.U16 [R4+0x9200], R22 ;  /* 0x0092001604007388 */ /* 0x0003e80000000400 */
[----:B------:R-:W-:Y:S04]  /*aa60*/  STS.U16 [R4+0xa200], R16 ;  /* 0x00a2001004007388 */ /* 0x000fe80000000400 */
[----:B------:R-:W-:Y:S04]  /*aa70*/  STS.U16 [R4+0xb200], R17 ;  /* 0x00b2001104007388 */ /* 0x000fe80000000400 */
[----:B-1----:R-:W3:Y:S04]  /*aa80*/  LDL.LU R22, [R1+0x1e0] ;  /* 0x0001e00001167983 */ /* 0x002ee80000300800 */
[----:B------:R-:W3:Y:S04]  /*aa90*/  LDL.LU R27, [R1+0x1a4] ;  /* 0x0001a400011b7983 */ /* 0x000ee80000300800 */
[----:B------:R1:W-:Y:S04]  /*aaa0*/  STS.U16 [R4+0xc200], R29 ;  /* 0x00c2001d04007388 */ /* 0x0003e80000000400 */
[----:B------:R-:W3:Y:S04]  /*aab0*/  LDL.LU R28, [R1+0x184] ;  /* 0x00018400011c7983 */ /* 0x000ee80000300800 */
[----:B------:R0:W-:Y:S04]  /*aac0*/  STS.U16 [R4+0xd200], R23 ;  /* 0x00d2001704007388 */ /* 0x0001e80000000400 */
[----:B-1----:R-:W3:Y:S04]  /*aad0*/  LDL.LU R29, [R1+0x164] ;  /* 0x00016400011d7983 */ /* 0x002ee80000300800 */
[----:B------:R-:W-:Y:S04]  /*aae0*/  STS.U16 [R4+0xe200], R18 ;  /* 0x00e2001204007388 */ /* 0x000fe80000000400 */
[----:B0-----:R-:W3:Y:S04]  /*aaf0*/  LDL.LU R23, [R1+0x144] ;  /* 0x0001440001177983 */ /* 0x001ee80000300800 */
[----:B------:R-:W3:Y:S04]  /*ab00*/  LDL.LU R6, [R1+0x114] ;  /* 0x0001140001067983 */ /* 0x000ee80000300800 */
[----:B------:R-:W3:Y:S04]  /*ab10*/  LDL.LU R7, [R1+0xf4] ;  /* 0x0000f40001077983 */ /* 0x000ee80000300800 */
[----:B------:R-:W3:Y:S04]  /*ab20*/  LDL.LU R9, [R1+0xd4] ;  /* 0x0000d40001097983 */ /* 0x000ee80000300800 */
[----:B------:R0:W-:Y:S04]  /*ab30*/  STS.U16 [R4+0xf200], R26 ;  /* 0x00f2001a04007388 */ /* 0x0001e80000000400 */
[----:B0-----:R-:W3:Y:S04]  /*ab40*/  LDL.LU R26, [R1+0x1c0] ;  /* 0x0001c000011a7983 */ /* 0x001ee80000300800 */
[----:B------:R-:W0:Y:S04]  /*ab50*/  S2R R15, SR_TID.X ;  /* 0x00000000000f7919 */ /* 0x000e280000002100 */
[----:B------:R-:W3:Y:S04]  /*ab60*/  LDL.LU R5, [R1+0x74] ;  /* 0x0000740001057983 */ /* 0x000ee80000300800 */
[----:B------:R-:W3:Y:S04]  /*ab70*/  LDL.LU R4, [R1+0x14] ;  /* 0x0000140001047983 */ /* 0x000ee80000300800 */
[----:B------:R-:W3:Y:S04]  /*ab80*/  LDL.LU R18, [R1+0x24c] ;  /* 0x00024c0001127983 */ /* 0x000ee80000300800 */
[----:B------:R-:W3:Y:S01]  /*ab90*/  LDL.LU R8, [R1+0x230] ;  /* 0x0002300001087983 */ /* 0x000ee20000300800 */
[----:B0-----:R-:W-:-:S05]  /*aba0*/  LOP3.LUT R2, R15, 0xff, RZ, 0xc0, !PT ;  /* 0x000000ff0f027812 */ /* 0x001fca00078ec0ff */
[----:B------:R-:W-:-:S05]  /*abb0*/  IMAD.SHL.U32 R3, R2, 0x2, RZ ;  /* 0x0000000202037824 */ /* 0x000fca00078e00ff */
[----:B------:R-:W-:-:S05]  /*abc0*/  LOP3.LUT R3, R3, 0x20, RZ, 0x3c, !PT ;  /* 0x0000002003037812 */ /* 0x000fca00078e3cff */
[----:B----4-:R0:W-:Y:S04]  /*abd0*/  STS.U16 [R3+0x400], R19 ;  /* 0x0004001303007388 */ /* 0x0101e80000000400 */
[----:B--2---:R-:W-:Y:S04]  /*abe0*/  STS.U16 [R3+0x1400], R20 ;  /* 0x0014001403007388 */ /* 0x004fe80000000400 */
[----:B0-----:R-:W2:Y:S04]  /*abf0*/  LDL.LU R19, [R1+0x214] ;  /* 0x0002140001137983 */ /* 0x001ea80000300800 */
[----:B------:R-:W4:Y:S04]  /*ac00*/  LDL.LU R10, [R1+0x1f8] ;  /* 0x0001f800010a7983 */ /* 0x000f280000300800 */
[----:B---3--:R-:W-:Y:S04]  /*ac10*/  STS.U16 [R3+0x2400], R21 ;  /* 0x0024001503007388 */ /* 0x008fe80000000400 */
[----:B------:R-:W3:Y:S04]  /*ac20*/  LDL.LU R12, [R1+0x1dc] ;  /* 0x0001dc00010c7983 */ /* 0x000ee80000300800 */
[----:B------:R0:W-:Y:S04]  /*ac30*/  STS.U16 [R3+0x3400], R0 ;  /* 0x0034000003007388 */ /* 0x0001e80000000400 */
[----:B------:R-:W3:Y:S04]  /*ac40*/  LDL.LU R14, [R1+0x1bc] ;  /* 0x0001bc00010e7983 */ /* 0x000ee80000300800 */
[----:B0-----:R-:W3:Y:S04]  /*ac50*/  LDL.LU R0, [R1+0x1a0] ;  /* 0x0001a00001007983 */ /* 0x001ee80000300800 */
[----:B------:R-:W3:Y:S04]  /*ac60*/  LDL.LU R15, [R1+0x180] ;  /* 0x00018000010f7983 */ /* 0x000ee80000300800 */
[----:B------:R0:W-:Y:S04]  /*ac70*/  STS.U16 [R3+0x4400], R22 ;  /* 0x0044001603007388 */ /* 0x0001e80000000400 */
[----:B------:R-:W3:Y:S04]  /*ac80*/  LDL.LU R16, [R1+0x160] ;  /* 0x0001600001107983 */ /* 0x000ee80000300800 */
[----:B------:R-:W3:Y:S04]  /*ac90*/  LDL.LU R17, [R1+0x140] ;  /* 0x0001400001117983 */ /* 0x000ee80000300800 */
[----:B------:R-:W3:Y:S04]  /*aca0*/  LDL.LU R20, [R1+0x110] ;  /* 0x0001100001147983 */ /* 0x000ee80000300800 */
[----:B------:R-:W3:Y:S04]  /*acb0*/  LDL.LU R21, [R1+0xf0] ;  /* 0x0000f00001157983 */ /* 0x000ee80000300800 */
[----:B0-----:R-:W3:Y:S04]  /*acc0*/  LDL.LU R22, [R1+0xd0] ;  /* 0x0000d00001167983 */ /* 0x001ee80000300800 */
[----:B------:R-:W-:Y:S04]  /*acd0*/  STS.U16 [R3+0x5400], R26 ;  /* 0x0054001a03007388 */ /* 0x000fe80000000400 */
[----:B------:R-:W-:Y:S04]  /*ace0*/  STS.U16 [R3+0x6400], R27 ;  /* 0x0064001b03007388 */ /* 0x000fe80000000400 */
[----:B------:R-:W-:Y:S04]  /*acf0*/  STS.U16 [R3+0x7400], R28 ;  /* 0x0074001c03007388 */ /* 0x000fe80000000400 */
[----:B------:R0:W-:Y:S04]  /*ad00*/  STS.U16 [R3+0x8400], R29 ;  /* 0x0084001d03007388 */ /* 0x0001e80000000400 */
[----:B------:R1:W-:Y:S04]  /*ad10*/  STS.U16 [R3+0x9400], R23 ;  /* 0x0094001703007388 */ /* 0x0003e80000000400 */
[----:B0-----:R-:W3:Y:S04]  /*ad20*/  LDL.LU R29, [R1+0x70] ;  /* 0x00007000011d7983 */ /* 0x001ee80000300800 */
[----:B-1----:R-:W3:Y:S01]  /*ad30*/  LDL.LU R23, [R1+0x10] ;  /* 0x0000100001177983 */ /* 0x002ee20000300800 */
[----:B------:R-:W-:-:S03]  /*ad40*/  IMAD.SHL.U32 R2, R2, 0x2, RZ ;  /* 0x0000000202027824 */ /* 0x000fc600078e00ff */
[----:B------:R-:W-:Y:S02]  /*ad50*/  STS.U16 [R3+0xa400], R6 ;  /* 0x00a4000603007388 */ /* 0x000fe40000000400 */
[----:B------:R-:W-:Y:S02]  /*ad60*/  LOP3.LUT R2, R2, 0x30, RZ, 0x3c, !PT ;  /* 0x0000003002027812 */ /* 0x000fe400078e3cff */
[----:B------:R-:W-:Y:S04]  /*ad70*/  STS.U16 [R3+0xb400], R7 ;  /* 0x00b4000703007388 */ /* 0x000fe80000000400 */
[----:B------:R-:W-:Y:S04]  /*ad80*/  STS.U16 [R3+0xc400], R9 ;  /* 0x00c4000903007388 */ /* 0x000fe80000000400 */
[----:B------:R-:W-:Y:S04]  /*ad90*/  STS.U16 [R3+0xd400], R5 ;  /* 0x00d4000503007388 */ /* 0x000fe80000000400 */
[----:B------:R-:W-:Y:S04]  /*ada0*/  STS.U16 [R3+0xe400], R4 ;  /* 0x00e4000403007388 */ /* 0x000fe80000000400 */
[----:B------:R-:W-:Y:S04]  /*adb0*/  STS.U16 [R3+0xf400], R25 ;  /* 0x00f4001903007388 */ /* 0x000fe80000000400 */
[----:B------:R0:W-:Y:S04]  /*adc0*/  STS.U16 [R2+0x600], R18 ;  /* 0x0006001202007388 */ /* 0x0001e80000000400 */
[----:B------:R-:W-:Y:S04]  /*add0*/  STS.U16 [R2+0x1600], R8 ;  /* 0x0016000802007388 */ /* 0x000fe80000000400 */
[----:B0-----:R-:W3:Y:S04]  /*ade0*/  LDL.LU R18, [R1+0x248] ;  /* 0x0002480001127983 */ /* 0x001ee80000300800 */
[----:B--2---:R0:W-:Y:S04]  /*adf0*/  STS.U16 [R2+0x2600], R19 ;  /* 0x0026001302007388 */ /* 0x0041e80000000400 */
[----:B----4-:R-:W-:Y:S04]  /*ae00*/  STS.U16 [R2+0x3600], R10 ;  /* 0x0036000a02007388 */ /* 0x010fe80000000400 */
[----:B0-----:R-:W2:Y:S04]  /*ae10*/  LDL.LU R19, [R1+0x22c] ;  /* 0x00022c0001137983 */ /* 0x001ea80000300800 */
[----:B---3--:R-:W-:Y:S04]  /*ae20*/  STS.U16 [R2+0x4600], R12 ;  /* 0x0046000c02007388 */ /* 0x008fe80000000400 */
[----:B------:R-:W-:Y:S04]  /*ae30*/  STS.U16 [R2+0x5600], R14 ;  /* 0x0056000e02007388 */ /* 0x000fe80000000400 */
[----:B------:R-:W-:Y:S04]  /*ae40*/  STS.U16 [R2+0x6600], R0 ;  /* 0x0066000002007388 */ /* 0x000fe80000000400 */
[----:B------:R-:W-:Y:S04]  /*ae50*/  STS.U16 [R2+0x7600], R15 ;  /* 0x0076000f02007388 */ /* 0x000fe80000000400 */
[----:B------:R-:W-:Y:S04]  /*ae60*/  STS.U16 [R2+0x8600], R16 ;  /* 0x0086001002007388 */ /* 0x000fe80000000400 */
[----:B------:R-:W-:Y:S04]  /*ae70*/  STS.U16 [R2+0x9600], R17 ;  /* 0x0096001102007388 */ /* 0x000fe80000000400 */
[----:B------:R0:W-:Y:S04]  /*ae80*/  STS.U16 [R2+0xa600], R20 ;  /* 0x00a6001402007388 */ /* 0x0001e80000000400 */
[----:B------:R1:W-:Y:S04]  /*ae90*/  STS.U16 [R2+0xb600], R21 ;  /* 0x00b6001502007388 */ /* 0x0003e80000000400 */
[----:B------:R-:W-:Y:S04]  /*aea0*/  STS.U16 [R2+0xc600], R22 ;  /* 0x00c6001602007388 */ /* 0x000fe80000000400 */
[----:B0-----:R-:W3:Y:S04]  /*aeb0*/  LDL.LU R20, [R1+0x210] ;  /* 0x0002100001147983 */ /* 0x001ee80000300800 */
[----:B-1----:R-:W4:Y:S04]  /*aec0*/  LDL.LU R21, [R1+0x1f4] ;  /* 0x0001f40001157983 */ /* 0x002f280000300800 */
[----:B------:R0:W-:Y:S04]  /*aed0*/  STS.U16 [R2+0xd600], R29 ;  /* 0x00d6001d02007388 */ /* 0x0001e80000000400 */
[----:B------:R1:W-:Y:S04]  /*aee0*/  STS.U16 [R2+0xe600], R23 ;  /* 0x00e6001702007388 */ /* 0x0003e80000000400 */
[----:B0-----:R-:W4:Y:S04]  /*aef0*/  LDL.LU R29, [R1+0x1d8] ;  /* 0x0001d800011d7983 */ /* 0x001f280000300800 */
[----:B------:R-:W4:Y:S04]  /*af00*/  LDL.LU R9, [R1+0x1b8] ;  /* 0x0001b80001097983 */ /* 0x000f280000300800 */
[----:B------:R-:W4:Y:S04]  /*af10*/  LDL.LU R22, [R1+0x19c] ;  /* 0x00019c0001167983 */ /* 0x000f280000300800 */
[----:B-1----:R-:W4:Y:S04]  /*af20*/  LDL.LU R23, [R1+0x17c] ;  /* 0x00017c0001177983 */ /* 0x002f280000300800 */
[----:B------:R-:W0:Y:S04]  /*af30*/  S2R R0, SR_TID.X ;  /* 0x0000000000007919 */ /* 0x000e280000002100 */
[----:B------:R-:W4:Y:S04]  /*af40*/  LDL.LU R25, [R1+0x12c] ;  /* 0x00012c0001197983 */ /* 0x000f280000300800 */
[----:B------:R-:W4:Y:S04]  /*af50*/  LDL.LU R26, [R1+0x10c] ;  /* 0x00010c00011a7983 */ /* 0x000f280000300800 */
[----:B------:R-:W4:Y:S04]  /*af60*/  LDL.LU R27, [R1+0xec] ;  /* 0x0000ec00011b7983 */ /* 0x000f280000300800 */
[----:B------:R-:W4:Y:S04]  /*af70*/  LDL.LU R28, [R1+0x9c] ;  /* 0x00009c00011c7983 */ /* 0x000f280000300800 */
[----:B------:R1:W-:Y:S01]  /*af80*/  STS.U16 [R2+0xf600], R24 ;  /* 0x00f6001802007388 */ /* 0x0003e20000000400 */
[----:B0-----:R-:W-:-:S03]  /*af90*/  LOP3.LUT R0, R0, 0xff, RZ, 0xc0, !PT ;  /* 0x000000ff00007812 */ /* 0x001fc600078ec0ff */
[----:B-1----:R-:W4:Y:S02]  /*afa0*/  LDL.LU R24, [R1+0x15c] ;  /* 0x00015c0001187983 */ /* 0x002f240000300800 */
[----:B------:R-:W-:Y:S02]  /*afb0*/  IMAD.SHL.U32 R5, R0, 0x2, RZ ;  /* 0x0000000200057824 */ /* 0x000fe400078e00ff */
[----:B------:R-:W4:Y:S04]  /*afc0*/  LDL.LU R6, [R1+0x6c] ;  /* 0x00006c0001067983 */ /* 0x000f280000300800 */
[----:B------:R-:W4:Y:S04]  /*afd0*/  LDL.LU R7, [R1+0xc] ;  /* 0x00000c0001077983 */ /* 0x000f280000300800 */
[----:B------:R-:W4:Y:S01]  /*afe0*/  LDL.LU R4, [R1+0x244] ;  /* 0x0002440001047983 */ /* 0x000f220000300800 */
[----:B------:R-:W-:-:S03]  /*aff0*/  LOP3.LUT R5, R5, 0x40, RZ, 0x3c, !PT ;  /* 0x0000004005057812 */ /* 0x000fc600078e3cff */
[----:B------:R-:W4:Y:S04]  /*b000*/  LDL.LU R3, [R1+0x228] ;  /* 0x0002280001037983 */ /* 0x000f280000300800 */
[----:B------:R-:W4:Y:S04]  /*b010*/  LDL.LU R2, [R1+0x20c] ;  /* 0x00020c0001027983 */ /* 0x000f280000300800 */
[----:B------:R-:W4:Y:S04]  /*b020*/  LDL.LU R8, [R1+0x1f0] ;  /* 0x0001f00001087983 */ /* 0x000f280000300800 */
[----:B------:R-:W4:Y:S04]  /*b030*/  LDL.LU R10, [R1+0x1d4] ;  /* 0x0001d400010a7983 */ /* 0x000f280000300800 */
[----:B------:R-:W4:Y:S04]  /*b040*/  LDL.LU R12, [R1+0x1b4] ;  /* 0x0001b400010c7983 */ /* 0x000f280000300800 */
[----:B------:R-:W4:Y:S04]  /*b050*/  LDL.LU R14, [R1+0x198] ;  /* 0x00019800010e7983 */ /* 0x000f280000300800 */
[----:B------:R-:W4:Y:S04]  /*b060*/  LDL.LU R15, [R1+0x178] ;  /* 0x00017800010f7983 */ /* 0x000f280000300800 */
[----:B------:R-:W4:Y:S04]  /*b070*/  LDL.LU R16, [R1+0x158] ;  /* 0x0001580001107983 */ /* 0x000f280000300800 */
[----:B------:R0:W-:Y:S04]  /*b080*/  STS.U16 [R5+0x800], R18 ;  /* 0x0008001205007388 */ /* 0x0001e80000000400 */
[----:B------:R-:W4:Y:S04]  /*b090*/  LDL.LU R17, [R1+0x128] ;  /* 0x0001280001117983 */ /* 0x000f280000300800 */
[----:B0-----:R-:W4:Y:S04]  /*b0a0*/  LDL.LU R18, [R1+0x108] ;  /* 0x0001080001127983 */ /* 0x001f280000300800 */
[----:B--2---:R0:W-:Y:S04]  /*b0b0*/  STS.U16 [R5+0x1800], R19 ;  /* 0x0018001305007388 */ /* 0x0041e80000000400 */
[----:B0-----:R-:W2:Y:S04]  /*b0c0*/  LDL.LU R19, [R1+0xe8] ;  /* 0x0000e80001137983 */ /* 0x001ea80000300800 */
[----:B---3--:R0:W-:Y:S04]  /*b0d0*/  STS.U16 [R5+0x2800], R20 ;  /* 0x0028001405007388 */ /* 0x0081e80000000400 */
[----:B----4-:R1:W-:Y:S04]  /*b0e0*/  STS.U16 [R5+0x3800], R21 ;  /* 0x0038001505007388 */ /* 0x0103e80000000400 */
[----:B0-----:R-:W3:Y:S04]  /*b0f0*/  LDL.LU R20, [R1+0x98] ;  /* 0x0000980001147983 */ /* 0x001ee80000300800 */
[----:B-1----:R-:W2:Y:S04]  /*b100*/  LDL.LU R21, [R1+0x68] ;  /* 0x0000680001157983 */ /* 0x002ea80000300800 */
[----:B------:R0:W-:Y:S04]  /*b110*/  STS.U16 [R5+0x4800], R29 ;  /* 0x0048001d05007388 */ /* 0x0001e80000000400 */
[----:B------:R1:W-:Y:S04]  /*b120*/  STS.U16 [R5+0x5800], R9 ;  /* 0x0058000905007388 */ /* 0x0003e80000000400 */
[----:B------:R1:W-:Y:S04]  /*b130*/  STS.U16 [R5+0x6800], R22 ;  /* 0x0068001605007388 */ /* 0x0003e80000000400 */
[----:B0-----:R-:W2:Y:S04]  /*b140*/  LDL.LU R29, [R1+0x8] ;  /* 0x00000800011d7983 */ /* 0x001ea80000300800 */
[----:B-1----:R-:W2:Y:S04]  /*b150*/  LDL.LU R9, [R1+0xc78] ;  /* 0x000c780001097983 */ /* 0x002ea80000300800 */
[----:B------:R-:W2:Y:S04]  /*b160*/  LDL.LU R22, [R1+0xc74] ;  /* 0x000c740001167983 */ /* 0x000ea80000300800 */
[----:B------:R0:W-:Y:S04]  /*b170*/  STS.U16 [R5+0x7800], R23 ;  /* 0x0078001705007388 */ /* 0x0001e80000000400 */
[----:B0-----:R-:W2:Y:S01]  /*b180*/  LDL.LU R23, [R1+0xc70] ;  /* 0x000c700001177983 */ /* 0x001ea20000300800 */
[----:B------:R-:W-:-:S05]  /*b190*/  IMAD.SHL.U32 R0, R0, 0x2, RZ ;  /* 0x0000000200007824 */ /* 0x000fca00078e00ff */
[----:B------:R-:W-:Y:S01]  /*b1a0*/  LOP3.LUT R0, R0, 0x50, RZ, 0x3c, !PT ;  /* 0x0000005000007812 */ /* 0x000fe200078e3cff */
[----:B------:R-:W-:Y:S04]  /*b1b0*/  STS.U16 [R5+0x8800], R24 ;  /* 0x0088001805007388 */ /* 0x000fe80000000400 */
[----:B------:R-:W-:Y:S04]  /*b1c0*/  STS.U16 [R5+0x9800], R25 ;  /* 0x0098001905007388 */ /* 0x000fe80000000400 */
[----:B------:R-:W-:Y:S04]  /*b1d0*/  STS.U16 [R5+0xa800], R26 ;  /* 0x00a8001a05007388 */ /* 0x000fe80000000400 */
[----:B------:R-:W-:Y:S04]  /*b1e0*/  STS.U16 [R5+0xb800], R27 ;  /* 0x00b8001b05007388 */ /* 0x000fe80000000400 */
[----:B------:R0:W-:Y:S04]  /*b1f0*/  STS.U16 [R5+0xc800], R28 ;  /* 0x00c8001c05007388 */ /* 0x0001e80000000400 */
[----:B------:R1:W-:Y:S04]  /*b200*/  STS.U16 [R5+0xd800], R6 ;  /* 0x00d8000605007388 */ /* 0x0003e80000000400 */
[----:B------:R1:W-:Y:S04]  /*b210*/  STS.U16 [R5+0xe800], R7 ;  /* 0x00e8000705007388 */ /* 0x0003e80000000400 */
[----:B0-----:R-:W3:Y:S04]  /*b220*/  LDL.LU R28, [R1+0x240] ;  /* 0x00024000011c7983 */ /* 0x001ee80000300800 */
[----:B-1----:R-:W3:Y:S04]  /*b230*/  LDL.LU R6, [R1+0x224] ;  /* 0x0002240001067983 */ /* 0x002ee80000300800 */
[----:B------:R-:W3:Y:S04]  /*b240*/  LDL.LU R7, [R1+0x208] ;  /* 0x0002080001077983 */ /* 0x000ee80000300800 */
[----:B--2---:R0:W-:Y:S04]  /*b250*/  STS.U16 [R5+0xf800], R23 ;  /* 0x00f8001705007388 */ /* 0x0041e80000000400 */
[----:B------:R1:W-:Y:S04]  /*b260*/  STS.U16 [R0+0xa00], R4 ;  /* 0x000a000400007388 */ /* 0x0003e80000000400 */
[----:B------:R2:W-:Y:S04]  /*b270*/  STS.U16 [R0+0x1a00], R3 ;  /* 0x001a000300007388 */ /* 0x0005e80000000400 */
[----:B------:R1:W-:Y:S04]  /*b280*/  STS.U16 [R0+0x2a00], R2 ;  /* 0x002a000200007388 */ /* 0x0003e80000000400 */
[----:B------:R1:W-:Y:S04]  /*b290*/  STS.U16 [R0+0x3a00], R8 ;  /* 0x003a000800007388 */ /* 0x0003e80000000400 */
[----:B0-----:R-:W4:Y:S04]  /*b2a0*/  LDL.LU R5, [R1+0x1ec] ;  /* 0x0001ec0001057983 */ /* 0x001f280000300800 */
[----:B------:R0:W-:Y:S04]  /*b2b0*/  STS.U16 [R0+0x4a00], R10 ;  /* 0x004a000a00007388 */ /* 0x0001e80000000400 */
[----:B-1----:R-:W4:Y:S04]  /*b2c0*/  LDL.LU R4, [R1+0x1d0] ;  /* 0x0001d00001047983 */ /* 0x002f280000300800 */
[----:B------:R1:W-:Y:S04]  /*b2d0*/  STS.U16 [R0+0x5a00], R12 ;  /* 0x005a000c00007388 */ /* 0x0003e80000000400 */
[----:B--2---:R-:W2:Y:S04]  /*b2e0*/  LDL.LU R3, [R1+0x1b0] ;  /* 0x0001b00001037983 */ /* 0x004ea80000300800 */
[----:B------:R0:W-:Y:S04]  /*b2f0*/  STS.U16 [R0+0x6a00], R14 ;  /* 0x006a000e00007388 */ /* 0x0001e80000000400 */
[----:B------:R-:W2:Y:S04]  /*b300*/  LDL.LU R2, [R1+0x194] ;  /* 0x0001940001027983 */ /* 0x000ea80000300800 */
[----:B------:R0:W-:Y:S04]  /*b310*/  STS.U16 [R0+0x7a00], R15 ;  /* 0x007a000f00007388 */ /* 0x0001e80000000400 */
[----:B------:R-:W2:Y:S04]  /*b320*/  LDL.LU R8, [R1+0x174] ;  /* 0x0001740001087983 */ /* 0x000ea80000300800 */
[----:B------:R1:W-:Y:S04]  /*b330*/  STS.U16 [R0+0x8a00], R16 ;  /* 0x008a001000007388 */ /* 0x0003e80000000400 */
[----:B0-----:R-:W2:Y:S04]  /*b340*/  LDL.LU R10, [R1+0x154] ;  /* 0x00015400010a7983 */ /* 0x001ea80000300800 */
[----:B------:R0:W-:Y:S04]  /*b350*/  STS.U16 [R0+0x9a00], R17 ;  /* 0x009a001100007388 */ /* 0x0001e80000000400 */
[----:B-1----:R-:W2:Y:S04]  /*b360*/  LDL.LU R12, [R1+0x124] ;  /* 0x00012400010c7983 */ /* 0x002ea80000300800 */
[----:B------:R-:W-:Y:S04]  /*b370*/  STS.U16 [R0+0xaa00], R18 ;  /* 0x00aa001200007388 */ /* 0x000fe80000000400 */
[----:B------:R-:W2:Y:S04]  /*b380*/  LDL.LU R14, [R1+0x104] ;  /* 0x00010400010e7983 */ /* 0x000ea80000300800 */
[----:B------:R-:W-:Y:S04]  /*b390*/  STS.U16 [R0+0xba00], R19 ;  /* 0x00ba001300007388 */ /* 0x000fe80000000400 */
[----:B------:R-:W2:Y:S04]  /*b3a0*/  LDL.LU R15, [R1+0xe4] ;  /* 0x0000e400010f7983 */ /* 0x000ea80000300800 */
[----:B---3--:R-:W-:Y:S04]  /*b3b0*/  STS.U16 [R0+0xca00], R20 ;  /* 0x00ca001400007388 */ /* 0x008fe80000000400 */
[----:B------:R-:W3:Y:S04]  /*b3c0*/  LDL.LU R16, [R1+0x94] ;  /* 0x0000940001107983 */ /* 0x000ee80000300800 */
[----:B------:R1:W-:Y:S04]  /*b3d0*/  STS.U16 [R0+0xda00], R21 ;  /* 0x00da001500007388 */ /* 0x0003e80000000400 */
[----:B0-----:R-:W3:Y:S04]  /*b3e0*/  LDL.LU R17, [R1+0x64] ;  /* 0x0000640001117983 */ /* 0x001ee80000300800 */
[----:B-1----:R-:W3:Y:S04]  /*b3f0*/  LDL.LU R21, [R1+0x4] ;  /* 0x0000040001157983 */ /* 0x002ee80000300800 */
[----:B------:R-:W-:Y:S04]  /*b400*/  STS.U16 [R0+0xea00], R29 ;  /* 0x00ea001d00007388 */ /* 0x000fe80000000400 */
[----:B------:R0:W-:Y:S04]  /*b410*/  STS.U16 [R0+0xfa00], R22 ;  /* 0x00fa001600007388 */ /* 0x0001e80000000400 */
[----:B------:R-:W3:Y:S04]  /*b420*/  LDL.LU R19, [R1+0x23c] ;  /* 0x00023c0001137983 */ /* 0x000ee80000300800 */
[----:B------:R-:W3:Y:S04]  /*b430*/  LDL.LU R20, [R1+0x220] ;  /* 0x0002200001147983 */ /* 0x000ee80000300800 */
[----:B0-----:R-:W0:Y:S04]  /*b440*/  S2R R0, SR_TID.X ;  /* 0x0000000000007919 */ /* 0x001e280000002100 */
[----:B------:R-:W3:Y:S01]  /*b450*/  LDL.LU R29, [R1+0x204] ;  /* 0x00020400011d7983 */ /* 0x000ee20000300800 */
[----:B0-----:R-:W-:-:S03]  /*b460*/  LOP3.LUT R22, R0, 0xff, RZ, 0xc0, !PT ;  /* 0x000000ff00167812 */ /* 0x001fc600078ec0ff */
[----:B------:R-:W3:Y:S02]  /*b470*/  LDL.LU R0, [R1+0x1e8] ;  /* 0x0001e80001007983 */ /* 0x000ee40000300800 */
[----:B------:R-:W-:Y:S02]  /*b480*/  IMAD.SHL.U32 R18, R22, 0x2, RZ ;  /* 0x0000000216127824 */ /* 0x000fe400078e00ff */
[----:B------:R-:W3:Y:S03]  /*b490*/  LDL.LU R23, [R1+0x1ac] ;  /* 0x0001ac0001177983 */ /* 0x000ee60000300800 */
[----:B------:R-:W-:Y:S01]  /*b4a0*/  LOP3.LUT R18, R18, 0x60, RZ, 0x3c, !PT ;  /* 0x0000006012127812 */ /* 0x000fe200078e3cff */
[----:B------:R-:W3:Y:S04]  /*b4b0*/  LDL.LU R24, [R1+0x18c] ;  /* 0x00018c0001187983 */ /* 0x000ee80000300800 */
[----:B------:R-:W3:Y:S04]  /*b4c0*/  LDL.LU R25, [R1+0x170] ;  /* 0x0001700001197983 */ /* 0x000ee80000300800 */
[----:B------:R-:W3:Y:S04]  /*b4d0*/  LDL.LU R26, [R1+0x150] ;  /* 0x00015000011a7983 */ /* 0x000ee80000300800 */
[----:B------:R0:W-:Y:S04]  /*b4e0*/  STS.U16 [R18+0xc00], R28 ;  /* 0x000c001c12007388 */ /* 0x0001e80000000400 */
[----:B------:R-:W3:Y:S04]  /*b4f0*/  LDL.LU R27, [R1+0x100] ;  /* 0x00010000011b7983 */ /* 0x000ee80000300800 */
[----:B------:R1:W-:Y:S04]  /*b500*/  STS.U16 [R18+0x1c00], R6 ;  /* 0x001c000612007388 */ /* 0x0003e80000000400 */
[----:B0-----:R-:W3:Y:S04]  /*b510*/  LDL.LU R28, [R1+0xe0] ;  /* 0x0000e000011c7983 */ /* 0x001ee80000300800 */
[----:B------:R0:W-:Y:S04]  /*b520*/  STS.U16 [R18+0x2c00], R7 ;  /* 0x002c000712007388 */ /* 0x0001e80000000400 */
[----:B-1----:R-:W3:Y:S04]  /*b530*/  LDL.LU R6, [R1+0x90] ;  /* 0x0000900001067983 */ /* 0x002ee80000300800 */
[----:B0-----:R-:W3:Y:S04]  /*b540*/  LDL.LU R7, [R1+0x60] ;  /* 0x0000600001077983 */ /* 0x001ee80000300800 */
[----:B----4-:R0:W-:Y:S04]  /*b550*/  STS.U16 [R18+0x3c00], R5 ;  /* 0x003c000512007388 */ /* 0x0101e80000000400 */
[----:B------:R1:W-:Y:S04]  /*b560*/  STS.U16 [R18+0x4c00], R4 ;  /* 0x004c000412007388 */ /* 0x0003e80000000400 */
[----:B0-----:R-:W4:Y:S04]  /*b570*/  LDL.LU R5, [R1+0xc6c] ;  /* 0x000c6c0001057983 */ /* 0x001f280000300800 */
[----:B--2---:R0:W-:Y:S04]  /*b580*/  STS.U16 [R18+0x5c00], R3 ;  /* 0x005c000312007388 */ /* 0x0041e80000000400 */
[----:B-1----:R-:W2:Y:S04]  /*b590*/  LDL.LU R4, [R1+0xc68] ;  /* 0x000c680001047983 */ /* 0x002ea80000300800 */
[----:B------:R1:W-:Y:S04]  /*b5a0*/  STS.U16 [R18+0x6c00], R2 ;  /* 0x006c000212007388 */ /* 0x0003e80000000400 */
[----:B0-----:R-:W2:Y:S04]  /*b5b0*/  LDL.LU R3, [R1+0xc64] ;  /* 0x000c640001037983 */ /* 0x001ea80000300800 */
[----:B------:R0:W-:Y:S04]  /*b5c0*/  STS.U16 [R18+0x7c00], R8 ;  /* 0x007c000812007388 */ /* 0x0001e80000000400 */
        /* <DEDUP_REMOVED lines=9> */
[----:B---3--:R1:W-:Y:S04]  /*b660*/  STS.U16 [R18+0xcc00], R16 ;  /* 0x00cc001012007388 */ /* 0x0083e80000000400 */
[----:B0-----:R-:W3:Y:S04]  /*b670*/  LDL.LU R15, [R1+0xc4c] ;  /* 0x000c4c00010f7983 */ /* 0x001ee80000300800 */
[----:B------:R0:W-:Y:S04]  /*b680*/  STS.U16 [R18+0xdc00], R17 ;  /* 0x00dc001112007388 */ /* 0x0001e80000000400 */
[----:B-1----:R-:W2:Y:S04]  /*b690*/  LDL.LU R16, [R1+0xc48] ;  /* 0x000c480001107983 */ /* 0x002ea80000300800 */
[----:B------:R1:W-:Y:S04]  /*b6a0*/  STS.U16 [R18+0xec00], R21 ;  /* 0x00ec001512007388 */ /* 0x0003e80000000400 */
[----:B0-----:R-:W2:Y:S04]  /*b6b0*/  LDL.LU R17, [R1+0xc44] ;  /* 0x000c440001117983 */ /* 0x001ea80000300800 */
[----:B-1----:R-:W2:Y:S01]  /*b6c0*/  LDL.LU R21, [R1+0xc40] ;  /* 0x000c400001157983 */ /* 0x002ea20000300800 */
[----:B------:R-:W-:-:S05]  /*b6d0*/  IMAD.SHL.U32 R22, R22, 0x2, RZ ;  /* 0x0000000216167824 */ /* 0x000fca00078e00ff */
[----:B------:R-:W-:Y:S01]  /*b6e0*/  LOP3.LUT R22, R22, 0x70, RZ, 0x3c, !PT ;  /* 0x0000007016167812 */ /* 0x000fe200078e3cff */
[----:B--2---:R0:W-:Y:S04]  /*b6f0*/  STS.U16 [R18+0xfc00], R21 ;  /* 0x00fc001512007388 */ /* 0x0041e80000000400 */
[----:B------:R1:W-:Y:S04]  /*b700*/  STS.U16 [R22+0xe00], R19 ;  /* 0x000e001316007388 */ /* 0x0003e80000000400 */
[----:B0-----:R-:W2:Y:S04]  /*b710*/  LDL.LU R18, [R1+0xc3c] ;  /* 0x000c3c0001127983 */ /* 0x001ea80000300800 */
[----:B------:R-:W2:Y:S04]  /*b720*/  LDL.LU R21, [R1+0x1c8] ;  /* 0x0001c80001157983 */ /* 0x000ea80000300800 */
[----:B-1----:R-:W3:Y:S04]  /*b730*/  LDL.LU R19, [R1+0xc38] ;  /* 0x000c380001137983 */ /* 0x002ee80000300800 */
[----:B------:R0:W-:Y:S04]  /*b740*/  STS.U16 [R22+0x1e00], R20 ;  /* 0x001e001416007388 */ /* 0x0001e80000000400 */
[----:B------:R1:W-:Y:S04]  /*b750*/  STS.U16 [R22+0x2e00], R29 ;  /* 0x002e001d16007388 */ /* 0x0003e80000000400 */
[----:B------:R4:W-:Y:S04]  /*b760*/  STS.U16 [R22+0x3e00], R0 ;  /* 0x003e000016007388 */ /* 0x0009e80000000400 */
[----:B0-----:R-:W3:Y:S04]  /*b770*/  LDL.LU R20, [R1+0xc34] ;  /* 0x000c340001147983 */ /* 0x001ee80000300800 */
[----:B-1----:R-:W3:Y:S04]  /*b780*/  LDL.LU R29, [R1+0xc30] ;  /* 0x000c3000011d7983 */ /* 0x002ee80000300800 */
[----:B----4-:R-:W4:Y:S04]  /*b790*/  LDL.LU R0, [R1+0xc2c] ;  /* 0x000c2c0001007983 */ /* 0x010f280000300800 */
[----:B--2---:R-:W-:Y:S04]  /*b7a0*/  STS.U16 [R22+0x4e00], R21 ;  /* 0x004e001516007388 */ /* 0x004fe80000000400 */
[----:B------:R-:W-:Y:S04]  /*b7b0*/  STS.U16 [R22+0x5e00], R23 ;  /* 0x005e001716007388 */ /* 0x000fe80000000400 */
[----:B------:R-:W-:Y:S04]  /*b7c0*/  STS.U16 [R22+0x6e00], R24 ;  /* 0x006e001816007388 */ /* 0x000fe80000000400 */
[----:B------:R-:W-:Y:S04]  /*b7d0*/  STS.U16 [R22+0x7e00], R25 ;  /* 0x007e001916007388 */ /* 0x000fe80000000400 */
[----:B------:R-:W-:Y:S04]  /*b7e0*/  STS.U16 [R22+0x8e00], R26 ;  /* 0x008e001a16007388 */ /* 0x000fe80000000400 */
[----:B----4-:R0:W-:Y:S04]  /*b7f0*/  STS.U16 [R22+0x9e00], R0 ;  /* 0x009e000016007388 */ /* 0x0101e80000000400 */
[----:B0-----:R-:W0:Y:S04]  /*b800*/  S2R R0, SR_TID.X ;  /* 0x0000000000007919 */ /* 0x001e280000002100 */
[----:B------:R-:W-:Y:S04]  /*b810*/  STS.U16 [R22+0xae00], R27 ;  /* 0x00ae001b16007388 */ /* 0x000fe80000000400 */
[----:B------:R0:W-:Y:S04]  /*b820*/  STS.U16 [R22+0xbe00], R28 ;  /* 0x00be001c16007388 */ /* 0x0001e80000000400 */
[----:B------:R-:W-:Y:S04]  /*b830*/  STS.U16 [R22+0xce00], R6 ;  /* 0x00ce000616007388 */ /* 0x000fe80000000400 */
[----:B------:R1:W-:Y:S01]  /*b840*/  STS.U16 [R22+0xde00], R7 ;  /* 0x00de000716007388 */ /* 0x0003e20000000400 */
[----:B0-----:R-:W-:-:S02]  /*b850*/  LOP3.LUT R28, R0, 0x7f, RZ, 0xc0, !PT ;  /* 0x0000007f001c7812 */ /* 0x001fc400078ec0ff */
[--C-:B-1----:R-:W-:Y:S02]  /*b860*/  SHF.R.S32.HI R7, RZ, 0x7, R0.reuse ;  /* 0x00000007ff077819 */ /* 0x102fe40000011400 */
[----:B------:R-:W-:Y:S01]  /*b870*/  SHF.R.S32.HI R23, RZ, 0x7, R0 ;  /* 0x00000007ff177819 */ /* 0x000fe20000011400 */
[C---:B------:R-:W-:Y:S01]  /*b880*/  IMAD.SHL.U32 R6, R28.reuse, 0x2, RZ ;  /* 0x000000021c067824 */ /* 0x040fe200078e00ff */
[----:B------:R-:W-:Y:S01]  /*b890*/  SGXT R7, R7, 0x1 ;  /* 0x000000010707781a */ /* 0x000fe20000000200 */
[----:B------:R-:W-:Y:S01]  /*b8a0*/  IMAD.SHL.U32 R21, R28, 0x2, RZ ;  /* 0x000000021c157824 */ /* 0x000fe200078e00ff */
[----:B------:R-:W-:Y:S02]  /*b8b0*/  SGXT R23, R23, 0x1 ;  /* 0x000000011717781a */ /* 0x000fe40000000200 */
[----:B------:R-:W-:Y:S02]  /*b8c0*/  LOP3.LUT R6, R6, 0x110, R7, 0x78, !PT ;  /* 0x0000011006067812 */ /* 0x000fe400078e7807 */
[----:B------:R-:W-:Y:S01]  /*b8d0*/  LOP3.LUT R21, R21, 0x110, R23, 0x78, !PT ;  /* 0x0000011015157812 */ /* 0x000fe200078e7817 */
[----:B---3--:R-:W-:Y:S03]  /*b8e0*/  STS.U16 [R22+0xee00], R29 ;  /* 0x00ee001d16007388 */ /* 0x008fe60000000400 */
[----:B------:R-:W-:Y:S01]  /*b8f0*/  LOP3.LUT R21, R21, 0x20, RZ, 0x3c, !PT ;  /* 0x0000002015157812 */ /* 0x000fe200078e3cff */
[----:B------:R0:W-:Y:S01]  /*b900*/  STS.U16 [R22+0xfe00], R20 ;  /* 0x00fe001416007388 */ /* 0x0001e20000000400 */
[----:B------:R-:W-:-:S03]  /*b910*/  LOP3.LUT R7, R0, 0x7f, RZ, 0xc0, !PT ;  /* 0x0000007f00077812 */ /* 0x000fc600078ec0ff */
[----:B------:R-:W-:Y:S04]  /*b920*/  STS.U16 [R6+0x10000], R19 ;  /* 0x0100001306007388 */ /* 0x000fe80000000400 */
[----:B------:R-:W-:Y:S01]  /*b930*/  STS.U16 [R6+0x10800], R15 ;  /* 0x0108000f06007388 */ /* 0x000fe20000000400 */
[----:B0-----:R-:W-:-:S03]  /*b940*/  SHF.R.S32.HI R22, RZ, 0x7, R0 ;  /* 0x00000007ff167819 */ /* 0x001fc60000011400 */
[----:B------:R-:W-:Y:S04]  /*b950*/  STS.U16 [R6+0x11000], R8 ;  /* 0x0110000806007388 */ /* 0x000fe80000000400 */
[----:B------:R0:W-:Y:S04]  /*b960*/  STS.U16 [R6+0x11800], R5 ;  /* 0x0118000506007388 */ /* 0x0001e80000000400 */
[----:B------:R-:W-:Y:S01]  /*b970*/  STS.U16 [R21+0x10200], R18 ;  /* 0x0102001215007388 */ /* 0x000fe20000000400 */
[----:B------:R-:W-:-:S03]  /*b980*/  SGXT R22, R22, 0x1 ;  /* 0x000000011616781a */ /* 0x000fc60000000200 */
[----:B------:R-:W-:Y:S01]  /*b990*/  STS.U16 [R21+0x10a00], R14 ;  /* 0x010a000e15007388 */ /* 0x000fe20000000400 */
[----:B0-----:R-:W-:-:S03]  /*b9a0*/  IMAD.SHL.U32 R6, R7, 0x2, RZ ;  /* 0x0000000207067824 */ /* 0x001fc600078e00ff */
[----:B------:R-:W-:Y:S04]  /*b9b0*/  STS.U16 [R21+0x11200], R2 ;  /* 0x0112000215007388 */ /* 0x000fe80000000400 */
[----:B------:R0:W-:Y:S01]  /*b9c0*/  STS.U16 [R21+0x11a00], R9 ;  /* 0x011a000915007388 */ /* 0x0001e20000000400 */
[----:B------:R-:W-:Y:S01]  /*b9d0*/  IMAD.SHL.U32 R7, R7, 0x2, RZ ;  /* 0x0000000207077824 */ /* 0x000fe200078e00ff */
[----:B------:R-:W-:Y:S02]  /*b9e0*/  LOP3.LUT R6, R6, 0x110, R22, 0x78, !PT ;  /* 0x0000011006067812 */ /* 0x000fe400078e7816 */
[----:B------:R-:W2:Y:S01]  /*b9f0*/  LDL.LU R29, [R1+0xc28] ;  /* 0x000c2800011d7983 */ /* 0x000ea20000300800 */
[----:B0-----:R-:W-:-:S04]  /*ba00*/  SHF.R.S32.HI R21, RZ, 0x7, R0 ;  /* 0x00000007ff157819 */ /* 0x001fc80000011400 */
[----:B------:R-:W-:Y:S02]  /*ba10*/  SGXT R21, R21, 0x1 ;  /* 0x000000011515781a */ /* 0x000fe40000000200 */
[----:B------:R-:W-:Y:S02]  /*ba20*/  LOP3.LUT R6, R6, 0x40, RZ, 0x3c, !PT ;  /* 0x0000004006067812 */ /* 0x000fe400078e3cff */
[----:B------:R-:W-:-:S03]  /*ba30*/  LOP3.LUT R7, R7, 0x110, R21, 0x78, !PT ;  /* 0x0000011007077812 */ /* 0x000fc600078e7815 */
[----:B------:R-:W-:Y:S01]  /*ba40*/  STS.U16 [R6+0x10400], R17 ;  /* 0x0104001106007388 */ /* 0x000fe20000000400 */
[----:B------:R-:W-:-:S03]  /*ba50*/  LOP3.LUT R7, R7, 0x60, RZ, 0x3c, !PT ;  /* 0x0000006007077812 */ /* 0x000fc600078e3cff */
[----:B------:R-:W-:Y:S04]  /*ba60*/  STS.U16 [R6+0x10c00], R12 ;  /* 0x010c000c06007388 */ /* 0x000fe80000000400 */
[----:B------:R-:W-:Y:S04]  /*ba70*/  STS.U16 [R6+0x11400], R3 ;  /* 0x0114000306007388 */ /* 0x000fe80000000400 */
[----:B------:R0:W-:Y:S04]  /*ba80*/  STS.U16 [R6+0x11c00], R11 ;  /* 0x011c000b06007388 */ /* 0x0001e80000000400 */
[----:B------:R-:W-:Y:S04]  /*ba90*/  STS.U16 [R7+0x10600], R16 ;  /* 0x0106001007007388 */ /* 0x000fe80000000400 */
[----:B------:R-:W-:Y:S04]  /*baa0*/  STS.U16 [R7+0x10e00], R10 ;  /* 0x010e000a07007388 */ /* 0x000fe80000000400 */
[----:B------:R-:W-:Y:S04]  /*bab0*/  STS.U16 [R7+0x11600], R4 ;  /* 0x0116000407007388 */ /* 0x000fe80000000400 */
[----:B------:R-:W-:Y:S04]  /*bac0*/  STS.U16 [R7+0x11e00], R13 ;  /* 0x011e000d07007388 */ /* 0x000fe80000000400 */
[----:B------:R-:W-:Y:S01]  /*bad0*/  BAR.SYNC.DEFER_BLOCKING 0x0 ;  /* 0x0000000000007b1d */ /* 0x000fe20000010000 */
[C---:B0-----:R-:W-:Y:S01]  /*bae0*/  IMAD.SHL.U32 R6, R0.reuse, 0x2, RZ ;  /* 0x0000000200067824 */ /* 0x041fe200078e00ff */
[----:B------:R-:W-:-:S05]  /*baf0*/  LOP3.LUT R0, R0, 0x7, RZ, 0xc0, !PT ;  /* 0x0000000700007812 */ /* 0x000fca00078ec0ff */
[----:B------:R-:W-:-:S05]  /*bb00*/  IMAD R0, R0, 0x110, RZ ;  /* 0x0000011000007824 */ /* 0x000fca00078e02ff */
[----:B------:R-:W-:-:S05]  /*bb10*/  LOP3.LUT R0, R0, 0x30, R6, 0x78, !PT ;  /* 0x0000003000007812 */ /* 0x000fca00078e7806 */
[----:B------:R-:W0:Y:S04]  /*bb20*/  LDSM.16.M88.4 R12, [R0+0x10000] ;  /* 0x01000000000c783b */ /* 0x000e280000000200 */
[----:B------:R-:W1:Y:S04]  /*bb30*/  LDSM.16.M88.4 R24, [R0+0x11000] ;  /* 0x011000000018783b */ /* 0x000e680000000200 */
[----:B------:R-:W3:Y:S04]  /*bb40*/  LDSM.16.M88.4 R4, [R0+0x10800] ;  /* 0x010800000004783b */ /* 0x000ee80000000200 */
[----:B0-----:R-:W-:Y:S04]  /*bb50*/  STL.64 [R1+0x10], R12 ;  /* 0x0000100c01007387 */ /* 0x001fe80000100a00 */
[----:B------:R-:W-:Y:S04]  /*bb60*/  STL.64 [R1+0x18], R14 ;  /* 0x0000180e01007387 */ /* 0x000fe80000100a00 */
[----:B-1----:R-:W-:Y:S04]  /*bb70*/  STL.64 [R1+0xc00], R26 ;  /* 0x000c001a01007387 */ /* 0x002fe80000100a00 */
[----:B---3--:R-:W-:Y:S04]  /*bb80*/  STL.64 [R1], R4 ;  /* 0x0000000401007387 */ /* 0x008fe80000100a00 */
[----:B------:R-:W-:Y:S04]  /*bb90*/  STL.64 [R1+0x8], R6 ;  /* 0x0000080601007387 */ /* 0x000fe80000100a00 */
[----:B------:R0:W-:Y:S04]  /*bba0*/  STL.64 [R1+0xbf8], R24 ;  /* 0x000bf81801007387 */ /* 0x0001e80000100a00 */
[----:B------:R-:W1:Y:S04]  /*bbb0*/  LDSM.16.M88.4 R4, [R0+0x11800] ;  /* 0x011800000004783b */ /* 0x000e680000000200 */
[----:B0-----:R-:W3:Y:S04]  /*bbc0*/  LDL.LU.64 R24, [R1] ;  /* 0x0000000001187983 */ /* 0x001ee80000300a00 */
[----:B--2---:R-:W-:Y:S04]  /*bbd0*/  LDSM.16.MT88.4 R8, [R29] ;  /* 0x000000001d08783b */ /* 0x004fe80000004200 */
[----:B------:R-:W0:Y:S04]  /*bbe0*/  LDSM.16.MT88.4 R16, [R29+0x2000] ;  /* 0x002000001d10783b */ /* 0x000e280000004200 */
[----:B------:R-:W2:Y:S04]  /*bbf0*/  LDSM.16.MT88.4 R20, [R29+0x2100] ;  /* 0x002100001d14783b */ /* 0x000ea80000004200 */
[----:B------:R-:W4:Y:S04]  /*bc00*/  LDSM.16.MT88.4 R12, [R29+0x100] ;  /* 0x000100001d0c783b */ /* 0x000f280000004200 */
[----:B---3--:R3:W-:Y:S04]  /*bc10*/  STL.64 [R1+0xc10], R24 ;  /* 0x000c101801007387 */ /* 0x0087e80000100a00 */
[----:B---3--:R-:W3:Y:S04]  /*bc20*/  LDL.LU.64 R24, [R1+0xc0] ;  /* 0x0000c00001187983 */ /* 0x008ee80000300a00 */
[----:B------:R-:W3:Y:S04]  /*bc30*/  LDL.LU.64 R26, [R1+0xc8] ;  /* 0x0000c800011a7983 */ /* 0x000ee80000300a00 */
[----:B-1----:R-:W-:Y:S04]  /*bc40*/  STL [R1+0xb94], R6 ;  /* 0x000b940601007387 */ /* 0x002fe80000100800 */
[----:B------:R-:W-:Y:S04]  /*bc50*/  STL [R1+0xb90], R7 ;  /* 0x000b900701007387 */ /* 0x000fe80000100800 */
[----:B------:R1:W-:Y:S04]  /*bc60*/  STL.64 [R1+0xc08], R4 ;  /* 0x000c080401007387 */ /* 0x0003e80000100a00 */
[----:B-1----:R-:W2:Y:S04]  /*bc70*/  LDL.LU.64 R4, [R1+0x80] ;  /* 0x0000800001047983 */ /* 0x002ea80000300a00 */
[----:B------:R-:W2:Y:S04]  /*bc80*/  LDL.LU.64 R6, [R1+0x88] ;  /* 0x0000880001067983 */ /* 0x000ea80000300a00 */
[----:B--2---:R-:W-:Y:S04]  /*bc90*/  STL.64 [R1+0xc20], R6 ;  /* 0x000c200601007387 */ /* 0x004fe80000100a00 */
[----:B------:R1:W-:Y:S04]  /*bca0*/  STL.64 [R1+0xc18], R4 ;  /* 0x000c180401007387 */ /* 0x0003e80000100a00 */
[----:B-1----:R-:W3:Y:S04]  /*bcb0*/  LDL.64 R4, [R1+0x10] ;  /* 0x0000100001047983 */ /* 0x002ee80000100a00 */
[----:B0-----:R-:W-:Y:S04]  /*bcc0*/  STL [R1+0xbbc], R18 ;  /* 0x000bbc1201007387 */ /* 0x001fe80000100800 */
[----:B------:R-:W-:Y:S04]  /*bcd0*/  STL [R1+0xbb8], R19 ;  /* 0x000bb81301007387 */ /* 0x000fe80000100800 */
[----:B------:R-:W-:Y:S04]  /*bce0*/  STL.64 [R1+0xb88], R22 ;  /* 0x000b881601007387 */ /* 0x000fe80000100a00 */
[----:B------:R0:W-:Y:S04]  /*bcf0*/  STL.64 [R1+0xb80], R20 ;  /* 0x000b801401007387 */ /* 0x0001e80000100a00 */
[----:B0-----:R-:W2:Y:S04]  /*bd00*/  LDL.LU.64 R20, [R1+0xb0] ;  /* 0x0000b00001147983 */ /* 0x001ea80000300a00 */
[----:B------:R-:W2:Y:S04]  /*bd10*/  LDL.LU.64 R22, [R1+0xb8] ;  /* 0x0000b80001167983 */ /* 0x000ea80000300a00 */
[----:B------:R-:W2:Y:S01]  /*bd20*/  LDL.LU.64 R6, [R1+0xc20] ;  /* 0x000c200001067983 */ /* 0x000ea20000300a00 */
[----:B---3--:R-:W-:Y:S01]  /*bd30*/  HMMA.16816.F32 R24, R8, R4, R24 ;  /* 0x000000040818723c */ /* 0x008fe20000001818 */
[----:B------:R-:W-:-:S02]  /*bd40*/  IMAD.MOV.U32 R28, RZ, RZ, R5 ;  /* 0x000000ffff1c7224 */ /* 0x000fc400078e0005 */
[----:B------:R-:W2:Y:S11]  /*bd50*/  LDL.LU.64 R4, [R1+0xc18] ;  /* 0x000c180001047983 */ /* 0x000eb60000300a00 */
[----:B------:R-:W-:Y:S09]  /*bd60*/  @!UPT UIADD3 URZ, URZ, URZ, URZ ;  /* 0x0000003f3f3ff290 */ /* 0x000ff2000fffe03f */
[----:B------:R0:W-:Y:S04]  /*bd70*/  STL.64 [R1+0x90], R24 ;  /* 0x0000901801007387 */ /* 0x0001e80000100a00 */
[----:B------:R-:W-:Y:S04]  /*bd80*/  STL [R1+0x98], R26 ;  /* 0x0000981a01007387 */ /* 0x000fe80000100800 */
[----:B0-----:R-:W2:Y:S01]  /*bd90*/  LDL.LU.64 R24, [R1+0xc10] ;  /* 0x000c100001187983 */ /* 0x001ea20000300a00 */
[----:B------:R-:W-:Y:S01]  /*bda0*/  IMAD.MOV.U32 R3, RZ, RZ, R27 ;  /* 0x000000ffff037224 */ /* 0x000fe200078e001b */
[----:B--2---:R-:W-:Y:S11]  /*bdb0*/  HMMA.16816.F32 R4, R8, R24, R4 ;  /* 0x000000180804723c */ /* 0x004ff60000001804 */
[----:B------:R-:W-:Y:S11]  /*bdc0*/  @!UPT UIADD3 URZ, URZ, URZ, URZ ;  /* 0x0000003f3f3ff290 */ /* 0x000ff6000fffe03f */
[----:B------:R-:W-:Y:S01]  /*bdd0*/  @!UPT UIADD3 URZ, URZ, URZ, URZ ;  /* 0x0000003f3f3ff290 */ /* 0x000fe2000fffe03f */
[----:B------:R0:W-:Y:S04]  /*bde0*/  STL.64 [R1+0x80], R4 ;  /* 0x0000800401007387 */ /* 0x0001e80000100a00 */
[----:B------:R1:W-:Y:S04]  /*bdf0*/  STL.64 [R1+0x88], R6 ;  /* 0x0000880601007387 */ /* 0x0003e80000100a00 */
[----:B0-----:R-:W2:Y:S01]  /*be00*/  LDL.LU.64 R4, [R1+0xc08] ;  /* 0x000c080001047983 */ /* 0x001ea20000300a00 */
[----:B-1----:R-:W-:-:S03]  /*be10*/  IMAD.MOV.U32 R7, RZ, RZ, R24 ;  /* 0x000000ffff077224 */ /* 0x002fc600078e0018 */
[----:B------:R-:W3:Y:S01]  /*be20*/  LDL.LU.64 R26, [R1+0xc00] ;  /* 0x000c0000011a7983 */ /* 0x000ee20000300a00 */
[----:B------:R-:W-:-:S03]  /*be30*/  IMAD.MOV.U32 R6, RZ, RZ, R25 ;  /* 0x000000ffff067224 */ /* 0x000fc600078e0019 */
[----:B------:R-:W2:Y:S02]  /*be40*/  LDL.LU.64 R24, [R1+0xbf8] ;  /* 0x000bf80001187983 */ /* 0x000ea40000300a00 */
[----:B--2---:R-:W-:Y:S11]  /*be50*/  HMMA.16816.F32 R20, R8, R24, R20 ;  /* 0x000000180814723c */ /* 0x004ff60000001814 */
[----:B------:R-:W-:Y:S11]  /*be60*/  @!UPT UIADD3 URZ, URZ, URZ, URZ ;  /* 0x0000003f3f3ff290 */ /* 0x000ff6000fffe03f */
[----:B------:R-:W-:Y:S02]  /*be70*/  @!UPT UIADD3 URZ, URZ, URZ, URZ ;  /* 0x0000003f3f3ff290 */ /* 0x000fe4000fffe03f */
[----:B------:R-:W-:Y:S02]  /*be80*/  IMAD.MOV.U32 R18, RZ, RZ, R20 ;  /* 0x000000ffff127224 */ /* 0x000fe400078e0014 */
[----:B------:R-:W-:Y:S02]  /*be90*/  IMAD.MOV.U32 R19, RZ, RZ, R21 ;  /* 0x000000ffff137224 */ /* 0x000fe400078e0015 */
[----:B------:R-:W-:Y:S01]  /*bea0*/  IMAD.MOV.U32 R2, RZ, RZ, R22 ;  /* 0x000000ffff027224 */ /* 0x000fe200078e0016 */
[----:B------:R-:W2:Y:S01]  /*beb0*/  LDL.LU.64 R20, [R1+0xa0] ;  /* 0x0000a00001147983 */ /* 0x000ea20000300a00 */
[----:B------:R-:W-:-:S03]  /*bec0*/  IMAD.MOV.U32 R0, RZ, RZ, R23 ;  /* 0x000000ffff007224 */ /* 0x000fc600078e0017 */
[----:B------:R-:W2:Y:S04]  /*bed0*/  LDL.LU.64 R22, [R1+0xa8] ;  /* 0x0000a80001167983 */ /* 0x000ea80000300a00 */
[----:B------:R-:W-:Y:S04]  /*bee0*/  STL.64 [R1+0xbd8], R18 ;  /* 0x000bd81201007387 */ /* 0x000fe80000100a00 */
[----:B------:R0:W-:Y:S04]  /*bef0*/  STL.64 [R1+0xbd0], R16 ;  /* 0x000bd01001007387 */ /* 0x0001e80000100a00 */
[----:B0-----:R-:W2:Y:S04]  /*bf00*/  LDL.LU.64 R16, [R1+0x40] ;  /* 0x0000400001107983 */ /* 0x001ea80000300a00 */
[----:B------:R-:W2:Y:S04]  /*bf10*/  LDL.LU.64 R18, [R1+0x48] ;  /* 0x0000480001127983 */ /* 0x000ea80000300a00 */
[----:B--2---:R-:W-:Y:S04]  /*bf20*/  STL.64 [R1+0xbe8], R18 ;  /* 0x000be81201007387 */ /* 0x004fe80000100a00 */
[----:B------:R0:W-:Y:S04]  /*bf30*/  STL.64 [R1+0xbe0], R16 ;  /* 0x000be01001007387 */ /* 0x0001e80000100a00 */
[----:B0-----:R-:W4:Y:S04]  /*bf40*/  LDL.LU R16, [R1+0x10] ;  /* 0x0000100001107983 */ /* 0x001f280000300800 */
[----:B---3--:R-:W-:Y:S04]  /*bf50*/  STL.64 [R1+0xbc8], R26 ;  /* 0x000bc81a01007387 */ /* 0x008fe80000100a00 */
[----:B------:R0:W-:Y:S02]  /*bf60*/  STL.64 [R1+0xbc0], R24 ;  /* 0x000bc01801007387 */ /* 0x0001e40000100a00 */
[----:B0-----:R-:W-:-:S02]  /*bf70*/  IMAD.MOV.U32 R24, RZ, RZ, R7 ;  /* 0x000000ffff187224 */ /* 0x001fc400078e0007 */
[----:B------:R-:W-:-:S05]  /*bf80*/  IMAD.MOV.U32 R25, RZ, RZ, R6 ;  /* 0x000000ffff197224 */ /* 0x000fca00078e0006 */
[----:B------:R0:W-:Y:S04]  /*bf90*/  STL.64 [R1+0xbf0], R24 ;  /* 0x000bf01801007387 */ /* 0x0001e80000100a00 */
[----:B0-----:R-:W4:Y:S04]  /*bfa0*/  LDL.LU.64 R24, [R1+0x50] ;  /* 0x0000500001187983 */ /* 0x001f280000300a00 */
[----:B------:R-:W4:Y:S01]  /*bfb0*/  LDL.LU.64 R26, [R1+0x58] ;  /* 0x00005800011a7983 */ /* 0x000f220000300a00 */
[----:B------:R-:W-:Y:S01]  /*bfc0*/  IMAD.MOV.U32 R17, RZ, RZ, R28 ;  /* 0x000000ffff117224 */ /* 0x000fe200078e001c */
[----:B------:R-:W-:Y:S02]  /*bfd0*/  HMMA.16816.F32 R20, R8, R4, R20 ;  /* 0x000000040814723c */ /* 0x000fe40000001814 */
[----:B------:R-:W2:Y:S04]  /*bfe0*/  LDL.LU.64 R8, [R1+0x20] ;  /* 0x0000200001087983 */ /* 0x000ea80000300a00 */
[----:B------:R-:W2:Y:S11]  /*bff0*/  LDL.LU.64 R10, [R1+0x28] ;  /* 0x00002800010a7983 */ /* 0x000eb60000300a00 */
[----:B------:R-:W-:Y:S06]  /*c000*/  @!UPT UIADD3 URZ, URZ, URZ, URZ ;  /* 0x0000003f3f3ff290 */ /* 0x000fec000fffe03f */
[----:B------:R-:W-:Y:S04]  /*c010*/  STL.64 [R1+0xba0], R22 ;  /* 0x000ba01601007387 */ /* 0x000fe80000100a00 */
[----:B------:R0:W-:Y:S04]  /*c020*/  STL.64 [R1+0xb98], R20 ;  /* 0x000b981401007387 */ /* 0x0001e80000100a00 */
[----:B0-----:R-:W3:Y:S04]  /*c030*/  LDL.LU.64 R20, [R1+0x30] ;  /* 0x0000300001147983 */ /* 0x001ee80000300a00 */
[----:B------:R-:W3:Y:S01]  /*c040*/  LDL.LU.64 R22, [R1+0x38] ;  /* 0x0000380001167983 */ /* 0x000ee20000300a00 */
[C---:B----4-:R-:W-:Y:S03]  /*c050*/  HMMA.16816.F32 R16, R12.reuse, R16, R24 ;  /* 0x000000100c10723c */ /* 0x050fe60000001818 */
[----:B------:R-:W4:Y:S11]  /*c060*/  LDL.LU.64 R24, [R1+0xbf0] ;  /* 0x000bf00001187983 */ /* 0x000f360000300a00 */
[----:B------:R-:W-:Y:S09]  /*c070*/  @!UPT UIADD3 URZ, URZ, URZ, URZ ;  /* 0x0000003f3f3ff290 */ /* 0x000ff2000fffe03f */
[----:B------:R-:W-:Y:S01]  /*c080*/  STL [R1+0x50], R16 ;  /* 0x0000501001007387 */ /* 0x000fe20000100800 */
[----:B------:R-:W-:Y:S02]  /*c090*/  IMAD.MOV.U32 R7, RZ, RZ, R18 ;  /* 0x000000ffff077224 */ /* 0x000fe400078e0012 */
[----:B------:R-:W-:Y:S01]  /*c0a0*/  IMAD.MOV.U32 R6, RZ, RZ, R17 ;  /* 0x000000ffff067224 */ /* 0x000fe200078e0011 */
[----:B------:R0:W-:Y:S04]  /*c0b0*/  STL [R1+0x5c], R19 ;  /* 0x00005c1301007387 */ /* 0x0001e80000100800 */
[----:B0-----:R-:W4:Y:S04]  /*c0c0*/  LDL.LU.64 R18, [R1+0xbe8] ;  /* 0x000be80001127983 */ /* 0x001f280000300a00 */
[----:B------:R-:W4:Y:S02]  /*c0d0*/  LDL.LU.64 R16, [R1+0xbe0] ;  /* 0x000be00001107983 */ /* 0x000f240000300a00 */
[C---:B----4-:R-:W-:Y:S02]  /*c0e0*/  HMMA.16816.F32 R24, R12.reuse, R24, R16 ;  /* 0x000000180c18723c */ /* 0x050fe40000001810 */
[----:B------:R-:W4:Y:S04]  /*c0f0*/  LDL.LU.64 R18, [R1+0xbd8] ;  /* 0x000bd80001127983 */ /* 0x000f280000300a00 */
[----:B------:R-:W3:Y:S11]  /*c100*/  LDL.LU.64 R16, [R1+0xbd0] ;  /* 0x000bd00001107983 */ /* 0x000ef60000300a00 */
[----:B------:R-:W-:Y:S06]  /*c110*/  @!UPT UIADD3 URZ, URZ, URZ, URZ ;  /* 0x0000003f3f3ff290 */ /* 0x000fec000fffe03f */
[----:B------:R-:W-:Y:S04]  /*c120*/  STL.64 [R1+0x40], R24 ;  /* 0x0000401801007387 */ /* 0x000fe80000100a00 */
[----:B------:R0:W-:Y:S04]  /*c130*/  STL.64 [R1+0x48], R26 ;  /* 0x0000481a01007387 */ /* 0x0001e80000100a00 */
[----:B0-----:R-:W3:Y:S04]  /*c140*/  LDL.LU.64 R26, [R1+0xbc8] ;  /* 0x000bc800011a7983 */ /* 0x001ee80000300a00 */
[----:B------:R-:W3:Y:S01]  /*c150*/  LDL.LU.64 R24, [R1+0xbc0] ;  /* 0x000bc00001187983 */ /* 0x000ee20000300a00 */
[C---:B--2---:R-:W-:Y:S08]  /*c160*/  HMMA.16816.F32 R8, R12.reuse, R4, R8 ;  /* 0x000000040c08723c */ /* 0x044ff00000001808 */
[----:B---3--:R-:W-:Y:S01]  /*c170*/  HMMA.16816.F32 R20, R12, R24, R20 ;  /* 0x000000180c14723c */ /* 0x008fe20000001814 */
[----:B------:R-:W2:Y:S04]  /*c180*/  LDL R25, [R1+0x6f8] ;  /* 0x0006f80001197983 */ /* 0x000ea80000100800 */
[----:B------:R-:W-:Y:S11]  /*c190*/  STL.64 [R1+0xba8], R26 ;  /* 0x000ba81a01007387 */ /* 0x000ff60000100a00 */
[----:B------:R-:W-:-:S07]  /*c1a0*/  IMAD.MOV.U32 R28, RZ, RZ, R11 ;  /* 0x000000ffff1c7224 */ /* 0x000fce00078e000b */
[----:B------:R-:W-:Y:S04]  /*c1b0*/  STL.64 [R1+0x30], R20 ;  /* 0x0000301401007387 */ /* 0x000fe80000100a00 */
[----:B------:R-:W-:Y:S04]  /*c1c0*/  STL.64 [R1+0x38], R22 ;  /* 0x0000381601007387 */ /* 0x000fe80000100a00 */
[----:B------:R-:W-:Y:S04]  /*c1d0*/  STL.64 [R1+0x20], R8 ;  /* 0x0000200801007387 */ /* 0x000fe80000100a00 */
[----:B------:R-:W-:Y:S04]  /*c1e0*/  STL [R1+0x28], R10 ;  /* 0x0000280a01007387 */ /* 0x000fe80000100800 */
[----:B------:R-:W0:Y:S04]  /*c1f0*/  LDSM.16.MT88.4 R8, [R29+0x4000] ;  /* 0x004000001d08783b */ /* 0x000e280000004200 */
[----:B0-----:R0:W-:Y:S04]  /*c200*/  STL [R1+0xb1c], R8 ;  /* 0x000b1c0801007387 */ /* 0x0011e80000100800 */
[----:B------:R1:W-:Y:S04]  /*c210*/  STL [R1+0xb18], R9 ;  /* 0x000b180901007387 */ /* 0x0003e80000100800 */
[----:B------:R3:W-:Y:S04]  /*c220*/  STL [R1+0xb14], R10 ;  /* 0x000b140a01007387 */ /* 0x0007e80000100800 */
[----:B------:R-:W-:Y:S04]  /*c230*/  STL [R1+0xb10], R11 ;  /* 0x000b100b01007387 */ /* 0x000fe80000100800 */
[----:B0-----:R-:W4:Y:S04]  /*c240*/  LDL.LU R8, [R1+0x90] ;  /* 0x0000900001087983 */ /* 0x001f280000300800 */
[----:B-1----:R-:W4:Y:S04]  /*c250*/  LDL.LU R9, [R1+0x94] ;  /* 0x0000940001097983 */ /* 0x002f280000300800 */
[----:B---3--:R-:W3:Y:S04]  /*c260*/  LDL.LU R10, [R1+0x98] ;  /* 0x00009800010a7983 */ /* 0x008ee80000300800 */
[----:B--2---:R-:W0:Y:S04]  /*c270*/  LDSM.16.M88.4 R12, [R25+0x10000] ;  /* 0x01000000190c783b */ /* 0x004e280000000200 */
[----:B0-----:R-:W-:Y:S04]  /*c280*/  STL.64 [R1+0xa8], R14 ;  /* 0x0000a80e01007387 */ /* 0x001fe80000100a00 */
[----:B------:R-:W2:Y:S01]  /*c290*/  LDL.LU.64 R26, [R1+0x8] ;  /* 0x00000800011a7983 */ /* 0x000ea20000300a00 */
[----:B------:R-:W-:-:S02]  /*c2a0*/  IMAD.MOV.U32 R11, RZ, RZ, R3 ;  /* 0x000000ffff0b7224 */ /* 0x000fc400078e0003 */
[----:B------:R-:W-:Y:S02]  /*c2b0*/  IMAD.MOV.U32 R4, RZ, RZ, R12 ;  /* 0x000000ffff047224 */ /* 0x000fe400078e000c */
[----:B------:R-:W-:Y:S02]  /*c2c0*/  IMAD.MOV.U32 R3, RZ, RZ, R13 ;  /* 0x000000ffff037224 */ /* 0x000fe400078e000d */
[----:B------:R-:W0:Y:S01]  /*c2d0*/  LDSM.16.M88.4 R12, [R25+0x10800] ;  /* 0x01080000190c783b */ /* 0x000e220000000200 */
[----:B----4-:R-:W-:Y:S02]  /*c2e0*/  IMAD.MOV.U32 R20, RZ, RZ, R18 ;  /* 0x000000ffff147224 */ /* 0x010fe400078e0012 */
[----:B------:R-:W-:Y:S02]  /*c2f0*/  IMAD.MOV.U32 R21, RZ, RZ, R19 ;  /* 0x000000ffff157224 */ /* 0x000fe400078e0013 */
[----:B------:R-:W-:Y:S02]  /*c300*/  IMAD.MOV.U32 R22, RZ, RZ, R2 ;  /* 0x000000ffff167224 */ /* 0x000fe400078e0002 */
[----:B------:R-:W-:Y:S01]  /*c310*/  IMAD.MOV.U32 R23, RZ, RZ, R0 ;  /* 0x000000ffff177224 */ /* 0x000fe200078e0000 */
[----:B--2---:R-:W-:Y:S04]  /*c320*/  STL.64 [R1+0xbb0], R26 ;  /* 0x000bb01a01007387 */ /* 0x004fe80000100a00 */
[----:B------:R-:W-:Y:S04]  /*c330*/  STL [R1+0xb24], R3 ;  /* 0x000b240301007387 */ /* 0x000fe80000100800 */
[----:B------:R-:W-:Y:S04]  /*c340*/  STL [R1+0xb20], R4 ;  /* 0x000b200401007387 */ /* 0x000fe80000100800 */
[----:B------:R-:W3:Y:S04]  /*c350*/  LDL.LU R18, [R1+0xbbc] ;  /* 0x000bbc0001127983 */ /* 0x000ee80000300800 */
[----:B0-----:R-:W-:Y:S04]  /*c360*/  STL.64 [R1+0xc0], R12 ;  /* 0x0000c00c01007387 */ /* 0x001fe80000100a00 */
[----:B------:R-:W-:Y:S04]  /*c370*/  STL.64 [R1+0xc8], R14 ;  /* 0x0000c80e01007387 */ /* 0x000fe80000100a00 */
[----:B------:R-:W0:Y:S04]  /*c380*/  LDSM.16.M88.4 R12, [R25+0x11000] ;  /* 0x01100000190c783b */ /* 0x000e280000000200 */
[----:B------:R-:W3:Y:S04]  /*c390*/  LDL.LU R19, [R1+0xbb8] ;  /* 0x000bb80001137983 */ /* 0x000ee80000300800 */
[----:B------:R-:W1:Y:S01]  /*c3a0*/  LDSM.16.M88.4 R24, [R25+0x11800] ;  /* 0x011800001918783b */ /* 0x000e620000000200 */
[----:B0-----:R-:W-:-:S03]  /*c3b0*/  IMAD.MOV.U32 R2, RZ, RZ, R12 ;  /* 0x000000ffff027224 */ /* 0x001fc600078e000c */
[----:B------:R-:W-:Y:S01]  /*c3c0*/  STL.64 [R1+0xd8], R14 ;  /* 0x0000d80e01007387 */ /* 0x000fe20000100a00 */
[----:B------:R-:W-:-:S03]  /*c3d0*/  IMAD.MOV.U32 R0, RZ, RZ, R13 ;  /* 0x000000ffff007224 */ /* 0x000fc600078e000d */
[----:B------:R-:W0:Y:S04]  /*c3e0*/  LDSM.16.MT88.4 R12, [R29+0x4100] ;  /* 0x004100001d0c783b */ /* 0x000e280000004200 */
[----:B------:R-:W-:Y:S04]  /*c3f0*/  STL [R1+0xb2c], R0 ;  /* 0x000b2c0001007387 */ /* 0x000fe80000100800 */
[----:B------:R-:W-:Y:S04]  /*c400*/  STL [R1+0xb28], R2 ;  /* 0x000b280201007387 */ /* 0x000fe80000100800 */
[----:B------:R-:W-:Y:S04]  /*c410*/  STL [R1+0xb30], R29 ;  /* 0x000b301d01007387 */ /* 0x000fe80000100800 */
[----:B-1----:R-:W-:Y:S04]  /*c420*/  STL.64 [R1+0xe0], R24 ;  /* 0x0000e01801007387 */ /* 0x002fe80000100a00 */
[----:B------:R-:W-:Y:S04]  /*c430*/  STL.64 [R1+0xe8], R26 ;  /* 0x0000e81a01007387 */ /* 0x000fe80000100a00 */
[----:B0-----:R-:W-:Y:S04]  /*c440*/  STL [R1+0xacc], R12 ;  /* 0x000acc0c01007387 */ /* 0x001fe80000100800 */
[----:B------:R-:W-:Y:S04]  /*c450*/  STL [R1+0xac8], R13 ;  /* 0x000ac80d01007387 */ /* 0x000fe80000100800 */
[----:B------:R0:W-:Y:S04]  /*c460*/  STL [R1+0xac4], R14 ;  /* 0x000ac40e01007387 */ /* 0x0001e80000100800 */
[----:B------:R1:W-:Y:S04]  /*c470*/  STL [R1+0xac0], R15 ;  /* 0x000ac00f01007387 */ /* 0x0003e80000100800 */
[----:B0-----:R-:W3:Y:S04]  /*c480*/  LDL.LU R14, [R1+0x18] ;  /* 0x00001800010e7983 */ /* 0x001ee80000300800 */
[----:B-1----:R-:W3:Y:S02]  /*c490*/  LDL.LU R15, [R1+0x1c] ;  /* 0x00001c00010f7983 */ /* 0x002ee40000300800 */
[----:B---3--:R-:W-:Y:S11]  /*c4a0*/  HMMA.16816.F32 R24, R16, R14, R8 ;  /* 0x0000000e1018723c */ /* 0x008ff60000001808 */
[----:B------:R-:W-:Y:S11]  /*c4b0*/  @!UPT UIADD3 URZ, URZ, URZ, URZ ;  /* 0x0000003f3f3ff290 */ /* 0x000ff6000fffe03f */
[----:B------:R-:W-:Y:S02]  /*c4c0*/  @!UPT UIADD3 URZ, URZ, URZ, URZ ;  /* 0x0000003f3f3ff290 */ /* 0x000fe4000fffe03f */
[----:B------:R-:W-:Y:S02]  /*c4d0*/  IMAD.MOV.U32 R10, RZ, RZ, R27 ;  /* 0x000000ffff0a7224 */ /* 0x000fe400078e001b */
[----:B------:R-:W-:Y:S02]  /*c4e0*/  IMAD.MOV.U32 R9, RZ, RZ, R26 ;  /* 0x000000ffff097224 */ /* 0x000fe400078e001a */
[----:B------:R-:W-:Y:S01]  /*c4f0*/  IMAD.MOV.U32 R8, RZ, RZ, R25 ;  /* 0x000000ffff087224 */ /* 0x000fe200078e0019 */
[----:B------:R-:W2:Y:S04]  /*c500*/  LDL.LU.64 R26, [R1+0xbb0] ;  /* 0x000bb000011a7983 */ /* 0x000ea80000300a00 */
[----:B------:R-:W-:Y:S04]  /*c510*/  STL [R1+0xb40], R10 ;  /* 0x000b400a01007387 */ /* 0x000fe80000100800 */
[----:B------:R-:W-:Y:S04]  /*c520*/  STL [R1+0xb3c], R9 ;  /* 0x000b3c0901007387 */ /* 0x000fe80000100800 */
[----:B------:R0:W-:Y:S04]  /*c530*/  STL [R1+0xb38], R8 ;  /* 0x000b380801007387 */ /* 0x0001e80000100800 */
[----:B0-----:R-:W3:Y:S04]  /*c540*/  LDL.LU R8, [R1+0x80] ;  /* 0x0000800001087983 */ /* 0x001ee80000300800 */
[----:B------:R-:W3:Y:S04]  /*c550*/  LDL.LU R9, [R1+0x84] ;  /* 0x0000840001097983 */ /* 0x000ee80000300800 */
[----:B------:R-:W3:Y:S04]  /*c560*/  LDL.LU R10, [R1+0x88] ;  /* 0x00008800010a7983 */ /* 0x000ee80000300800 */
[----:B------:R-:W3:Y:S01]  /*c570*/  LDL.LU R11, [R1+0x8c] ;  /* 0x00008c00010b7983 */ /* 0x000ee20000300800 */
[----:B------:R-:W-:-:S05]  /*c580*/  IMAD.MOV.U32 R4, RZ, RZ, R24 ;  /* 0x000000ffff047224 */ /* 0x000fca00078e0018 */
[----:B------:R0:W-:Y:S01]  /*c590*/  STL [R1+0xb34], R4 ;  /* 0x000b340401007387 */ /* 0x0001e20000100800 */
[----:B--2---:R-:W-:Y:S02]  /*c5a0*/  IMAD.MOV.U32 R13, RZ, RZ, R26 ;  /* 0x000000ffff0d7224 */ /* 0x004fe400078e001a */
[----:B------:R-:W-:Y:S01]  /*c5b0*/  IMAD.MOV.U32 R12, RZ, RZ, R27 ;  /* 0x000000ffff0c7224 */ /* 0x000fe200078e001b */
[C---:B---3--:R-:W-:Y:S01]  /*c5c0*/  HMMA.16816.F32 R8, R16.reuse, R26, R8 ;  /* 0x0000001a1008723c */ /* 0x048fe20000001808 */
[----:B------:R-:W2:Y:S11]  /*c5d0*/  LDL.LU.64 R26, [R1+0xba8] ;  /* 0x000ba800011a7983 */ /* 0x000eb60000300a00 */
[----:B------:R-:W-:Y:S11]  /*c5e0*/  @!UPT UIADD3 URZ, URZ, URZ, URZ ;  /* 0x0000003f3f3ff290 */ /* 0x000ff6000fffe03f */
[----:B------:R-:W-:Y:S01]  /*c5f0*/  @!UPT UIADD3 URZ, URZ, URZ, URZ ;  /* 0x0000003f3f3ff290 */ /* 0x000fe2000fffe03f */
[----:B------:R-:W-:Y:S02]  /*c600*/  IMAD.MOV.U32 R2, RZ, RZ, R10 ;  /* 0x000000ffff027224 */ /* 0x000fe400078e000a */
[----:B------:R-:W-:Y:S02]  /*c610*/  IMAD.MOV.U32 R29, RZ, RZ, R8 ;  /* 0x000000ffff1d7224 */ /* 0x000fe400078e0008 */
[----:B------:R-:W-:Y:S01]  /*c620*/  IMAD.MOV.U32 R0, RZ, RZ, R9 ;  /* 0x000000ffff007224 */ /* 0x000fe200078e0009 */
[----:B--2---:R-:W-:Y:S11]  /*c630*/  HMMA.16816.F32 R20, R16, R26, R20 ;  /* 0x0000001a1014723c */ /* 0x004ff60000001814 */
[----:B------:R-:W-:Y:S11]  /*c640*/  @!UPT UIADD3 URZ, URZ, URZ, URZ ;  /* 0x0000003f3f3ff290 */ /* 0x000ff6000fffe03f */
[----:B------:R-:W-:Y:S02]  /*c650*/  @!UPT UIADD3 URZ, URZ, URZ, URZ ;  /* 0x0000003f3f3ff290 */ /* 0x000fe4000fffe03f */
[----:B------:R-:W-:Y:S02]  /*c660*/  IMAD.MOV.U32 R10, RZ, RZ, R20 ;  /* 0x000000ffff0a7224 */ /* 0x000fe400078e0014 */
[----:B------:R-:W-:Y:S02]  /*c670*/  IMAD.MOV.U32 R9, RZ, RZ, R21 ;  /* 0x000000ffff097224 */ /* 0x000fe400078e0015 */
[----:B------:R-:W-:Y:S02]  /*c680*/  IMAD.MOV.U32 R8, RZ, RZ, R22 ;  /* 0x000000ffff087224 */ /* 0x000fe400078e0016 */
[----:B0-----:R-:W-:Y:S02]  /*c690*/  IMAD.MOV.U32 R4, RZ, RZ, R23 ;  /* 0x000000ffff047224 */ /* 0x001fe400078e0017 */
[----:B------:R-:W2:Y:S04]  /*c6a0*/  LDL.LU.64 R22, [R1+0xba0] ;  /* 0x000ba00001167983 */ /* 0x000ea80000300a00 */
[----:B------:R-:W2:Y:S04]  /*c6b0*/  LDL.LU.64 R20, [R1+0xb98] ;  /* 0x000b980001147983 */ /* 0x000ea80000300a00 */
[----:B------:R0:W-:Y:S04]  /*c6c0*/  STL [R1+0xb78], R10 ;  /* 0x000b780a01007387 */ /* 0x0001e80000100800 */
[----:B------:R1:W-:Y:S01]  /*c6d0*/  STL.64 [R1+0xb70], R8 ;  /* 0x000b700801007387 */ /* 0x0003e20000100a00 */
[----:B0-----:R-:W-:-:S03]  /*c6e0*/  IMAD.MOV.U32 R10, RZ, RZ, R7 ;  /* 0x000000ffff0a7224 */ /* 0x001fc600078e0007 */
[----:B-1----:R-:W3:Y:S01]  /*c6f0*/  LDL.LU R8, [R1+0x50] ;  /* 0x0000500001087983 */ /* 0x002ee20000300800 */
[----:B------:R-:W-:-:S03]  /*c700*/  IMAD.MOV.U32 R9, RZ, RZ, R6 ;  /* 0x000000ffff097224 */ /* 0x000fc600078e0006 */
[----:B------:R-:W2:Y:S04]  /*c710*/  LDL.LU R6, [R1+0xb94] ;  /* 0x000b940001067983 */ /* 0x000ea80000300800 */
[----:B------:R-:W2:Y:S01]  /*c720*/  LDL.LU R7, [R1+0xb90] ;  /* 0x000b900001077983 */ /* 0x000ea20000300800 */
[----:B------:R-:W-:-:S03]  /*c730*/  IMAD.MOV.U32 R3, RZ, RZ, R11 ;  /* 0x000000ffff037224 */ /* 0x000fc600078e000b */
[----:B------:R-:W3:Y:S04]  /*c740*/  LDL.LU R11, [R1+0x5c] ;  /* 0x00005c00010b7983 */ /* 0x000ee80000300800 */
[----:B------:R0:W-:Y:S04]  /*c750*/  STL.64 [R1+0xb68], R26 ;  /* 0x000b681a01007387 */ /* 0x0001e80000100a00 */
[----:B------:R-:W4:Y:S04]  /*c760*/  LDL.LU R24, [R1+0x40] ;  /* 0x0000400001187983 */ /* 0x000f280000300800 */
[----:B------:R-:W4:Y:S04]  /*c770*/  LDL.LU R25, [R1+0x44] ;  /* 0x0000440001197983 */ /* 0x000f280000300800 */
[----:B0-----:R-:W4:Y:S04]  /*c780*/  LDL.LU R26, [R1+0x48] ;  /* 0x00004800011a7983 */ /* 0x001f280000300800 */
[----:B------:R-:W4:Y:S01]  /*c790*/  LDL.LU R27, [R1+0x4c] ;  /* 0x00004c00011b7983 */ /* 0x000f220000300800 */
[----:B--2---:R-:W-:Y:S11]  /*c7a0*/  HMMA.16816.F32 R20, R16, R6, R20 ;  /* 0x000000061014723c */ /* 0x004ff60000001814 */
[----:B------:R-:W-:Y:S11]  /*c7b0*/  @!UPT UIADD3 URZ, URZ, URZ, URZ ;  /* 0x0000003f3f3ff290 */ /* 0x000ff6000fffe03f */
[----:B------:R-:W-:Y:S02]  /*c7c0*/  @!UPT UIADD3 URZ, URZ, URZ, URZ ;  /* 0x0000003f3f3ff290 */ /* 0x000fe4000fffe03f */
[----:B------:R-:W-:Y:S02]  /*c7d0*/  IMAD.MOV.U32 R16, RZ, RZ, R22 ;  /* 0x000000ffff107224 */ /* 0x000fe400078e0016 */
[----:B------:R-:W-:Y:S02]  /*c7e0*/  IMAD.MOV.U32 R5, RZ, RZ, R23 ;  /* 0x000000ffff057224 */ /* 0x000fe400078e0017 */
[----:B------:R-:W-:Y:S01]  /*c7f0*/  IMAD.MOV.U32 R18, RZ, RZ, R20 ;  /* 0x000000ffff127224 */ /* 0x000fe200078e0014 */
[----:B------:R-:W3:Y:S01]  /*c800*/  LDL.LU.64 R22, [R1+0xb88] ;  /* 0x000b880001167983 */ /* 0x000ee20000300a00 */
[----:B------:R-:W-:-:S03]  /*c810*/  IMAD.MOV.U32 R17, RZ, RZ, R21 ;  /* 0x000000ffff117224 */ /* 0x000fc600078e0015 */
[----:B------:R-:W3:Y:S04]  /*c820*/  LDL.LU.64 R20, [R1+0xb80] ;  /* 0x000b800001147983 */ /* 0x000ee80000300a00 */
[----:B------:R0:W-:Y:S04]  /*c830*/  STL [R1+0xb60], R18 ;  /* 0x000b601201007387 */ /* 0x0001e80000100800 */
[----:B------:R-:W-:Y:S01]  /*c840*/  STL.64 [R1+0xb58], R16 ;  /* 0x000b581001007387 */ /* 0x000fe20000100a00 */
[----:B------:R-:W-:-:S03]  /*c850*/  IMAD.MOV.U32 R19, RZ, RZ, R12 ;  /* 0x000000ffff137224 */ /* 0x000fc600078e000c */
[----:B------:R-:W-:Y:S01]  /*c860*/  STL.64 [R1+0xb50], R6 ;  /* 0x000b500601007387 */ /* 0x000fe20000100a00 */
[----:B0-----:R-:W-:-:S03]  /*c870*/  IMAD.MOV.U32 R18, RZ, RZ, R13 ;  /* 0x000000ffff127224 */ /* 0x001fc600078e000d */
[----:B------:R0:W-:Y:S04]  /*c880*/  STL.64 [R1+0xb48], R4 ;  /* 0x000b480401007387 */ /* 0x0001e80000100a00 */
[----:B0-----:R-:W2:Y:S04]  /*c890*/  LDL.LU R4, [R1+0x30] ;  /* 0x0000300001047983 */ /* 0x001ea80000300800 */
[----:B------:R-:W2:Y:S04]  /*c8a0*/  LDL.LU R5, [R1+0x34] ;  /* 0x0000340001057983 */ /* 0x000ea80000300800 */
[----:B------:R-:W2:Y:S04]  /*c8b0*/  LDL.LU R6, [R1+0x38] ;  /* 0x0000380001067983 */ /* 0x000ea80000300800 */
[----:B------:R-:W2:Y:S01]  /*c8c0*/  LDL.LU R7, [R1+0x3c] ;  /* 0x00003c0001077983 */ /* 0x000ea20000300800 */
[C---:B---3--:R-:W-:Y:S08]  /*c8d0*/  HMMA.16816.F32 R8, R20.reuse, R14, R8 ;  /* 0x0000000e1408723c */ /* 0x048ff00000001808 */
[----:B----4-:R-:W-:Y:S11]  /*c8e0*/  HMMA.16816.F32 R16, R20, R18, R24 ;  /* 0x000000121410723c */ /* 0x010ff60000001818 */
[----:B------:R-:W-:Y:S05]  /*c8f0*/  @!UPT UIADD3 URZ, URZ, URZ, URZ ;  /* 0x0000003f3f3ff290 */ /* 0x000fea000fffe03f */
[----:B------:R-:W-:Y:S02]  /*c900*/  IMAD.MOV.U32 R14, RZ, RZ, R10 ;  /* 0x000000ffff0e7224 */ /* 0x000fe400078e000a */
[----:B------:R-:W-:Y:S01]  /*c910*/  IMAD.MOV.U32 R15, RZ, RZ, R11 ;  /* 0x000000ffff0f7224 */ /* 0x000fe200078e000b */
[----:B------:R-:W3:Y:S01]  /*c920*/  LDL.LU R10, [R1+0xb78] ;  /* 0x000b7800010a7983 */ /* 0x000ee20000300800 */
[----:B------:R-:W-:Y:S02]  /*c930*/  IMAD.MOV.U32 R12, RZ, RZ, R8 ;  /* 0x000000ffff0c7224 */ /* 0x000fe400078e0008 */
[----:B------:R-:W-:Y:S02]  /*c940*/  IMAD.MOV.U32 R13, RZ, RZ, R9 ;  /* 0x000000ffff0d7224 */ /* 0x000fe400078e0009 */
[----:B------:R-:W4:Y:S04]  /*c950*/  LDL.LU.64 R8, [R1+0xb70] ;  /* 0x000b700001087983 */ /* 0x000f280000300a00 */
[----:B------:R-:W-:Y:S04]  /*c960*/  STL.64 [R1+0xad8], R14 ;  /* 0x000ad80e01007387 */ /* 0x000fe80000100a00 */
[----:B------:R0:W-:Y:S04]  /*c970*/  STL.64 [R1+0xad0], R12 ;  /* 0x000ad00c01007387 */ /* 0x0001e80000100a00 */
[----:B0-----:R-:W2:Y:S04]  /*c980*/  LDL.LU R12, [R1+0x20] ;  /* 0x00002000010c7983 */ /* 0x001ea80000300800 */
[----:B------:R-:W2:Y:S04]  /*c990*/  LDL.LU R13, [R1+0x24] ;  /* 0x00002400010d7983 */ /* 0x000ea80000300800 */
[----:B------:R-:W2:Y:S04]  /*c9a0*/  LDL.LU R14, [R1+0x28] ;  /* 0x00002800010e7983 */ /* 0x000ea80000300800 */
[----:B------:R-:W2:Y:S01]  /*c9b0*/  LDL.LU.64 R26, [R1+0xb68] ;  /* 0x000b6800011a7983 */ /* 0x000ea20000300a00 */
[----:B------:R-:W-:-:S02]  /*c9c0*/  IMAD.MOV.U32 R24, RZ, RZ, R18 ;  /* 0x000000ffff187224 */ /* 0x000fc400078e0012 */
[----:B------:R-:W-:Y:S01]  /*c9d0*/  IMAD.MOV.U32 R11, RZ, RZ, R16 ;  /* 0x000000ffff0b7224 */ /* 0x000fe200078e0010 */
[----:B------:R-:W3:Y:S01]  /*c9e0*/  LDL.LU R18, [R1+0xb60] ;  /* 0x000b600001127983 */ /* 0x000ee20000300800 */
[----:B------:R-:W-:Y:S02]  /*c9f0*/  IMAD.MOV.U32 R25, RZ, RZ, R17 ;  /* 0x000000ffff197224 */ /* 0x000fe400078e0011 */
[----:B------:R-:W-:Y:S01]  /*ca00*/  IMAD.MOV.U32 R15, RZ, RZ, R28 ;  /* 0x000000ffff0f7224 */ /* 0x000fe200078e001c */
[----:B------:R-:W3:Y:S01]  /*ca10*/  LDL.LU.64 R16, [R1+0xb58] ;  /* 0x000b580001107983 */ /* 0x000ee20000300a00 */
[----:B--2---:R-:W-:Y:S11]  /*ca20*/  HMMA.16816.F32 R4, R20, R26, R4 ;  /* 0x0000001a1404723c */ /* 0x004ff60000001804 */
[----:B------:R-:W-:Y:S11]  /*ca30*/  @!UPT UIADD3 URZ, URZ, URZ, URZ ;  /* 0x0000003f3f3ff290 */ /* 0x000ff6000fffe03f */
[----:B------:R-:W-:Y:S01]  /*ca40*/  @!UPT UIADD3 URZ, URZ, URZ, URZ ;  /* 0x0000003f3f3ff290 */ /* 0x000fe2000fffe03f */
[----:B------:R-:W-:Y:S01]  /*ca50*/  STL.64 [R1+0x30], R4 ;  /* 0x0000300401007387 */ /* 0x000fe20000100a00 */
[----:B------:R-:W-:-:S03]  /*ca60*/  IMAD.MOV.U32 R28, RZ, RZ, R7 ;  /* 0x000000ffff1c7224 */ /* 0x000fc600078e0007 */
[----:B------:R0:W-:Y:S04]  /*ca70*/  STL [R1+0x38], R6 ;  /* 0x0000380601007387 */ /* 0x0001e80000100800 */
[----:B0-----:R-:W2:Y:S04]  /*ca80*/  LDL.LU.64 R6, [R1+0xb50] ;  /* 0x000b500001067983 */ /* 0x001ea80000300a00 */
[----:B------:R-:W3:Y:S01]  /*ca90*/  LDL.LU.64 R4, [R1+0xb48] ;  /* 0x000b480001047983 */ /* 0x000ee20000300a00 */
[----:B--2---:R-:W-:Y:S07]  /*caa0*/  HMMA.16816.F32 R20, R20, R6, R12 ;  /* 0x000000061414723c */ /* 0x004fee000000180c */
[----:B---3--:R-:W-:-:S02]  /*cab0*/  IMAD.MOV.U32 R12, RZ, RZ, R10 ;  /* 0x000000ffff0c7224 */ /* 0x008fc400078e000a */
[----:B------:R-:W2:Y:S01]  /*cac0*/  LDL.LU R10, [R1+0xb40] ;  /* 0x000b4000010a7983 */ /* 0x000ea20000300800 */
[----:B----4-:R-:W-:Y:S02]  /*cad0*/  IMAD.MOV.U32 R13, RZ, RZ, R9 ;  /* 0x000000ffff0d7224 */ /* 0x010fe400078e0009 */
[----:B------:R-:W-:Y:S01]  /*cae0*/  IMAD.MOV.U32 R14, RZ, RZ, R8 ;  /* 0x000000ffff0e7224 */ /* 0x000fe200078e0008 */
[----:B------:R-:W3:Y:S01]  /*caf0*/  LDL.LU R9, [R1+0xb3c] ;  /* 0x000b3c0001097983 */ /* 0x000ee20000300800 */
[----:B------:R-:W-:-:S03]  /*cb00*/  IMAD.MOV.U32 R15, RZ, RZ, R4 ;  /* 0x000000ffff0f7224 */ /* 0x000fc600078e0004 */
[----:B------:R-:W4:Y:S04]  /*cb10*/  LDL.LU R8, [R1+0xb38] ;  /* 0x000b380001087983 */ /* 0x000f280000300800 */
[----:B------:R-:W2:Y:S04]  /*cb20*/  LDL.LU R4, [R1+0xb34] ;  /* 0x000b340001047983 */ /* 0x000ea80000300800 */
[----:B------:R0:W-:Y:S04]  /*cb30*/  STL.64 [R1+0xae8], R14 ;  /* 0x000ae80e01007387 */ /* 0x0001e80000100a00 */
[----:B------:R1:W-:Y:S01]  /*cb40*/  STL.64 [R1+0xae0], R12 ;  /* 0x000ae00c01007387 */ /* 0x0003e20000100a00 */
[----:B0-----:R-:W-:-:S02]  /*cb50*/  IMAD.MOV.U32 R14, RZ, RZ, R2 ;  /* 0x000000ffff0e7224 */ /* 0x001fc400078e0002 */
[----:B------:R-:W-:Y:S02]  /*cb60*/  IMAD.MOV.U32 R15, RZ, RZ, R3 ;  /* 0x000000ffff0f7224 */ /* 0x000fe400078e0003 */
[----:B-1----:R-:W-:Y:S02]  /*cb70*/  IMAD.MOV.U32 R12, RZ, RZ, R29 ;  /* 0x000000ffff0c7224 */ /* 0x002fe400078e001d */
[----:B------:R-:W3:Y:S01]  /*cb80*/  LDL.LU R29, [R1+0xb30] ;  /* 0x000b3000011d7983 */ /* 0x000ee20000300800 */
[----:B------:R-:W-:-:S03]  /*cb90*/  IMAD.MOV.U32 R13, RZ, RZ, R0 ;  /* 0x000000ffff0d7224 */ /* 0x000fc600078e0000 */
[----:B------:R-:W3:Y:S04]  /*cba0*/  LDL.LU R0, [R1+0xb2c] ;  /* 0x000b2c0001007983 */ /* 0x000ee80000300800 */
[----:B------:R-:W3:Y:S04]  /*cbb0*/  LDL.LU R2, [R1+0xb28] ;  /* 0x000b280001027983 */ /* 0x000ee80000300800 */
[----:B------:R-:W3:Y:S04]  /*cbc0*/  LDL.LU R3, [R1+0xb24] ;  /* 0x000b240001037983 */ /* 0x000ee80000300800 */
[----:B------:R-:W-:Y:S04]  /*cbd0*/  STL.64 [R1+0xb08], R14 ;  /* 0x000b080e01007387 */ /* 0x000fe80000100a00 */
[----:B------:R2:W-:Y:S02]  /*cbe0*/  STL.64 [R1+0xb00], R12 ;  /* 0x000b000c01007387 */ /* 0x0005e40000100a00 */
[----:B--2---:R-:W-:-:S02]  /*cbf0*/  IMAD.MOV.U32 R12, RZ, RZ, R4 ;  /* 0x000000ffff0c7224 */ /* 0x004fc400078e0004 */
[----:B------:R-:W2:Y:S01]  /*cc00*/  LDL.LU R4, [R1+0xb20] ;  /* 0x000b200001047983 */ /* 0x000ea20000300800 */
[----:B----4-:R-:W-:Y:S02]  /*cc10*/  IMAD.MOV.U32 R13, RZ, RZ, R8 ;  /* 0x000000ffff0d7224 */ /* 0x010fe400078e0008 */
[----:B---3--:R-:W-:Y:S01]  /*cc20*/  IMAD.MOV.U32 R14, RZ, RZ, R9 ;  /* 0x000000ffff0e7224 */ /* 0x008fe200078e0009 */
[----:B------:R-:W3:Y:S01]  /*cc30*/  LDL.LU R8, [R1+0xb1c] ;  /* 0x000b1c0001087983 */ /* 0x000ee20000300800 */
[----:B------:R-:W-:-:S03]  /*cc40*/  IMAD.MOV.U32 R15, RZ, RZ, R10 ;  /* 0x000000ffff0f7224 */ /* 0x000fc600078e000a */
[----:B------:R-:W3:Y:S01]  /*cc50*/  LDL.LU R9, [R1+0xb18] ;  /* 0x000b180001097983 */ /* 0x000ee20000300800 */
[----:B------:R-:W-:-:S03]  /*cc60*/  IMAD.MOV.U32 R26, RZ, RZ, R16 ;  /* 0x000000ffff1a7224 */ /* 0x000fc600078e0010 */
[----:B------:R-:W3:Y:S01]  /*cc70*/  LDL.LU R10, [R1+0xb14] ;  /* 0x000b1400010a7983 */ /* 0x000ee20000300800 */
[----:B------:R-:W-:-:S03]  /*cc80*/  IMAD.MOV.U32 R27, RZ, RZ, R5 ;  /* 0x000000ffff1b7224 */ /* 0x000fc600078e0005 */
[----:B------:R0:W-:Y:S04]  /*cc90*/  STL.64 [R1+0xaa0], R22 ;  /* 0x000aa01601007387 */ /* 0x0001e80000100a00 */
[----:B------:R1:W-:Y:S01]  /*cca0*/  STL.64 [R1+0xa98], R20 ;  /* 0x000a981401007387 */ /* 0x0003e20000100a00 */
[----:B0-----:R-:W-:Y:S02]  /*ccb0*/  IMAD.MOV.U32 R22, RZ, RZ, R24 ;  /* 0x000000ffff167224 */ /* 0x001fe400078e0018 */
[----:B------:R-:W-:Y:S02]  /*ccc0*/  IMAD.MOV.U32 R24, RZ, RZ, R18 ;  /* 0x000000ffff187224 */ /* 0x000fe400078e0012 */
[----:B-1----:R-:W-:Y:S02]  /*ccd0*/  IMAD.MOV.U32 R21, RZ, RZ, R25 ;  /* 0x000000ffff157224 */ /* 0x002fe400078e0019 */
[----:B------:R-:W-:-:S02]  /*cce0*/  IMAD.MOV.U32 R25, RZ, RZ, R17 ;  /* 0x000000ffff197224 */ /* 0x000fc400078e0011 */
[----:B------:R-:W-:Y:S02]  /*ccf0*/  IMAD.MOV.U32 R20, RZ, RZ, R11 ;  /* 0x000000ffff147224 */ /* 0x000fe400078e000b */
[----:B------:R-:W-:Y:S01]  /*cd00*/  IMAD.MOV.U32 R23, RZ, RZ, R19 ;  /* 0x000000ffff177224 */ /* 0x000fe200078e0013 */
[----:B------:R-:W3:Y:S04]  /*cd10*/  LDL.LU R11, [R1+0xb10] ;  /* 0x000b1000010b7983 */ /* 0x000ee80000300800 */
[----:B------:R-:W-:Y:S04]  /*cd20*/  STL.64 [R1+0xaf8], R26 ;  /* 0x000af81a01007387 */ /* 0x000fe80000100a00 */
[----:B------:R0:W-:Y:S04]  /*cd30*/  STL.64 [R1+0xaf0], R24 ;  /* 0x000af01801007387 */ /* 0x0001e80000100a00 */
[----:B------:R-:W-:Y:S04]  /*cd40*/  LDSM.16.MT88.4 R16, [R29+0x6100] ;  /* 0x006100001d10783b */ /* 0x000fe80000004200 */
[----:B0-----:R-:W4:Y:S04]  /*cd50*/  LDL.LU.64 R24, [R1+0xc0] ;  /* 0x0000c00001187983 */ /* 0x001f280000300a00 */
[----:B------:R-:W-:Y:S04]  /*cd60*/  STL.64 [R1+0xab0], R22 ;  /* 0x000ab01601007387 */ /* 0x000fe80000100a00 */
[----:B------:R2:W-:Y:S02]  /*cd70*/  STL.64 [R1+0xaa8], R20 ;  /* 0x000aa81401007387 */ /* 0x0005e40000100a00 */
[----:B--2---:R-:W-:-:S02]  /*cd80*/  IMAD.MOV.U32 R20, RZ, RZ, R4 ;  /* 0x000000ffff147224 */ /* 0x004fc400078e0004 */
[----:B------:R-:W0:Y:S04]  /*cd90*/  LDSM.16.MT88.4 R4, [R29+0x6000] ;  /* 0x006000001d04783b */ /* 0x000e280000004200 */
[----:B0-----:R-:W-:Y:S04]  /*cda0*/  STL [R1+0xa94], R4 ;  /* 0x000a940401007387 */ /* 0x001fe80000100800 */
[----:B------:R-:W-:Y:S04]  /*cdb0*/  STL [R1+0xa90], R5 ;  /* 0x000a900501007387 */ /* 0x000fe80000100800 */
[----:B------:R-:W-:Y:S04]  /*cdc0*/  STL [R1+0xa8c], R6 ;  /* 0x000a8c0601007387 */ /* 0x000fe80000100800 */
[----:B------:R-:W-:Y:S04]  /*cdd0*/  STL [R1+0xa88], R7 ;  /* 0x000a880701007387 */ /* 0x000fe80000100800 */
[----:B------:R-:W-:Y:S04]  /*cde0*/  STL.64 [R1+0xa60], R18 ;  /* 0x000a601201007387 */ /* 0x000fe80000100a00 */
[----:B------:R0:W-:Y:S04]  /*cdf0*/  STL.64 [R1+0xa58], R16 ;  /* 0x000a581001007387 */ /* 0x0001e80000100a00 */
[----:B0-----:R-:W2:Y:S04]  /*ce00*/  LDL.LU.64 R16, [R1+0xe0] ;  /* 0x0000e00001107983 */ /* 0x001ea80000300a00 */
[----:B------:R-:W2:Y:S01]  /*ce10*/  LDL.LU.64 R18, [R1+0xe8] ;  /* 0x0000e80001127983 */ /* 0x000ea20000300a00 */
[----:B------:R-:W-:-:S07]  /*ce20*/  IMAD.MOV.U32 R21, RZ, RZ, R3 ;  /* 0x000000ffff157224 */ /* 0x000fce00078e0003 */
[----:B---3--:R-:W-:Y:S01]  /*ce30*/  HMMA.16816.F32 R12, R8, R20, R12 ;  /* 0x00000014080c723c */ /* 0x008fe2000000180c */
[----:B--2---:R-:W-:Y:S04]  /*ce40*/  STL [R1+0xa7c], R18 ;  /* 0x000a7c1201007387 */ /* 0x004fe80000100800 */
[----:B------:R-:W-:Y:S11]  /*ce50*/  STL [R1+0xa78], R19 ;  /* 0x000a781301007387 */ /* 0x000ff60000100800 */
[----:B------:R-:W-:Y:S07]  /*ce60*/  @!UPT UIADD3 URZ, URZ, URZ, URZ ;  /* 0x0000003f3f3ff290 */ /* 0x000fee000fffe03f */
[----:B------:R-:W-:Y:S04]  /*ce70*/  STL.64 [R1+0x20], R12 ;  /* 0x0000200c01007387 */ /* 0x000fe80000100a00 */
[----:B------:R0:W-:Y:S04]  /*ce80*/  STL.64 [R1+0x28], R14 ;  /* 0x0000280e01007387 */ /* 0x0001e80000100a00 */
[----:B0-----:R-:W2:Y:S04]  /*ce90*/  LDL.LU.64 R14, [R1+0xb08] ;  /* 0x000b0800010e7983 */ /* 0x001ea80000300a00 */
[----:B------:R-:W2:Y:S01]  /*cea0*/  LDL.LU.64 R12, [R1+0xb00] ;  /* 0x000b0000010c7983 */ /* 0x000ea20000300a00 */
[----:B----4-:R-:W-:-:S02]  /*ceb0*/  IMAD.MOV.U32 R22, RZ, RZ, R24 ;  /* 0x000000ffff167224 */ /* 0x010fc400078e0018 */
[----:B------:R-:W-:Y:S01]  /*cec0*/  IMAD.MOV.U32 R3, RZ, RZ, R25 ;  /* 0x000000ffff037224 */ /* 0x000fe200078e0019 */
[----:B------:R-:W3:Y:S01]  /*ced0*/  LDL.LU.64 R26, [R1+0xaf8] ;  /* 0x000af800011a7983 */ /* 0x000ee20000300a00 */
[----:B--2---:R-:W-:Y:S03]  /*cee0*/  HMMA.16816.F32 R12, R8, R24, R12 ;  /* 0x00000018080c723c */ /* 0x004fe6000000180c */
[----:B------:R-:W3:Y:S11]  /*cef0*/  LDL.LU.64 R24, [R1+0xaf0] ;  /* 0x000af00001187983 */ /* 0x000ef60000300a00 */
[----:B------:R-:W-:Y:S09]  /*cf00*/  @!UPT UIADD3 URZ, URZ, URZ, URZ ;  /* 0x0000003f3f3ff290 */ /* 0x000ff2000fffe03f */
[----:B------:R0:W-:Y:S01]  /*cf10*/  STL.64 [R1+0x10], R12 ;  /* 0x0000100c01007387 */ /* 0x0001e20000100a00 */
[----:B------:R-:W-:Y:S02]  /*cf20*/  IMAD.MOV.U32 R18, RZ, RZ, R14 ;  /* 0x000000ffff127224 */ /* 0x000fe400078e000e */
[----:B------:R-:W-:Y:S02]  /*cf30*/  IMAD.MOV.U32 R19, RZ, RZ, R15 ;  /* 0x000000ffff137224 */ /* 0x000fe400078e000f */
[----:B------:R-:W2:Y:S04]  /*cf40*/  LDL.LU.64 R14, [R1+0xae8] ;  /* 0x000ae800010e7983 */ /* 0x000ea80000300a00 */
[----:B0-----:R-:W2:Y:S01]  /*cf50*/  LDL.LU.64 R12, [R1+0xae0] ;  /* 0x000ae000010c7983 */ /* 0x001ea20000300a00 */
[----:B------:R-:W-:-:S02]  /*cf60*/  IMAD.MOV.U32 R4, RZ, RZ, R2 ;  /* 0x000000ffff047224 */ /* 0x000fc400078e0002 */
[----:B------:R-:W-:-:S07]  /*cf70*/  IMAD.MOV.U32 R5, RZ, RZ, R0 ;  /* 0x000000ffff057224 */ /* 0x000fce00078e0000 */
[C---:B--2---:R-:W-:Y:S11]  /*cf80*/  HMMA.16816.F32 R12, R8.reuse, R4, R12 ;  /* 0x00000004080c723c */ /* 0x044ff6000000180c */
[----:B------:R-:W-:Y:S11]  /*cf90*/  @!UPT UIADD3 URZ, URZ, URZ, URZ ;  /* 0x0000003f3f3ff290 */ /* 0x000ff6000fffe03f */
[----:B------:R-:W-:Y:S01]  /*cfa0*/  @!UPT UIADD3 URZ, URZ, URZ, URZ ;  /* 0x0000003f3f3ff290 */ /* 0x000fe2000fffe03f */
[----:B------:R0:W-:Y:S01]  /*cfb0*/  STL.64 [R1], R12 ;  /* 0x0000000c01007387 */ /* 0x0001e20000100a00 */
[----:B------:R-:W-:Y:S02]  /*cfc0*/  IMAD.MOV.U32 R2, RZ, RZ, R14 ;  /* 0x000000ffff027224 */ /* 0x000fe400078e000e */
[----:B------:R-:W-:Y:S02]  /*cfd0*/  IMAD.MOV.U32 R0, RZ, RZ, R15 ;  /* 0x000000ffff007224 */ /* 0x000fe400078e000f */
[----:B------:R-:W2:Y:S04]  /*cfe0*/  LDL.LU.64 R14, [R1+0xad8] ;  /* 0x000ad800010e7983 */ /* 0x000ea80000300a00 */
[----:B0-----:R-:W4:Y:S04]  /*cff0*/  LDL.LU.64 R12, [R1+0xad0] ;  /* 0x000ad000010c7983 */ /* 0x001f280000300a00 */
[----:B------:R4:W-:Y:S01]  /*d000*/  STL.64 [R1+0xab8], R4 ;  /* 0x000ab80401007387 */ /* 0x0009e20000100a00 */
[----:B---3--:R-:W-:Y:S01]  /*d010*/  HMMA.16816.F32 R24, R8, R16, R24 ;  /* 0x000000100818723c */ /* 0x008fe20000001818 */
[----:B--2---:R-:W-:-:S02]  /*d020*/  IMAD.MOV.U32 R6, RZ, RZ, R14 ;  /* 0x000000ffff067224 */ /* 0x004fc400078e000e */
[----:B------:R-:W-:Y:S02]  /*d030*/  IMAD.MOV.U32 R7, RZ, RZ, R15 ;  /* 0x000000ffff077224 */ /* 0x000fe400078e000f */
[----:B----4-:R-:W-:Y:S02]  /*d040*/  IMAD.MOV.U32 R4, RZ, RZ, R12 ;  /* 0x000000ffff047224 */ /* 0x010fe400078e000c */
[----:B------:R-:W2:Y:S01]  /*d050*/  LDL.LU R12, [R1+0xacc] ;  /* 0x000acc00010c7983 */ /* 0x000ea20000300800 */
[----:B------:R-:W-:-:S03]  /*d060*/  IMAD.MOV.U32 R5, RZ, RZ, R13 ;  /* 0x000000ffff057224 */ /* 0x000fc600078e000d */
[----:B------:R-:W2:Y:S04]  /*d070*/  LDL.LU R13, [R1+0xac8] ;  /* 0x000ac800010d7983 */ /* 0x000ea80000300800 */
[----:B------:R-:W2:Y:S04]  /*d080*/  LDL.LU R14, [R1+0xac4] ;  /* 0x000ac400010e7983 */ /* 0x000ea80000300800 */
[----:B------:R-:W2:Y:S04]  /*d090*/  LDL.LU R15, [R1+0xac0] ;  /* 0x000ac000010f7983 */ /* 0x000ea80000300800 */
[----:B------:R-:W3:Y:S04]  /*d0a0*/  LDL.LU R8, [R1+0x30] ;  /* 0x0000300001087983 */ /* 0x000ee80000300800 */
[----:B------:R-:W3:Y:S04]  /*d0b0*/  LDL.LU R9, [R1+0x34] ;  /* 0x0000340001097983 */ /* 0x000ee80000300800 */
[----:B------:R-:W3:Y:S04]  /*d0c0*/  LDL.LU R10, [R1+0x38] ;  /* 0x00003800010a7983 */ /* 0x000ee80000300800 */
[----:B------:R-:W-:Y:S04]  /*d0d0*/  STL.64 [R1+0xa70], R26 ;  /* 0x000a701a01007387 */ /* 0x000fe80000100a00 */
[----:B------:R0:W-:Y:S02]  /*d0e0*/  STL.64 [R1+0xa68], R24 ;  /* 0x000a681801007387 */ /* 0x0001e40000100a00 */
[----:B0-----:R-:W-:-:S02]  /*d0f0*/  IMAD.MOV.U32 R24, RZ, RZ, R22 ;  /* 0x000000ffff187224 */ /* 0x001fc400078e0016 */
[----:B------:R-:W-:Y:S02]  /*d100*/  IMAD.MOV.U32 R11, RZ, RZ, R28 ;  /* 0x000000ffff0b7224 */ /* 0x000fe400078e001c */
[----:B------:R-:W-:Y:S01]  /*d110*/  IMAD.MOV.U32 R25, RZ, RZ, R3 ;  /* 0x000000ffff197224 */ /* 0x000fe200078e0003 */
[C---:B--2---:R-:W-:Y:S01]  /*d120*/  HMMA.16816.F32 R20, R12.reuse, R20, R4 ;  /* 0x000000140c14723c */ /* 0x044fe20000001804 */
[----:B------:R-:W3:Y:S11]  /*d130*/  LDL.LU.64 R4, [R1+0xab8] ;  /* 0x000ab80001047983 */ /* 0x000ef60000300a00 */
[----:B------:R-:W-:Y:S11]  /*d140*/  @!UPT UIADD3 URZ, URZ, URZ, URZ ;  /* 0x0000003f3f3ff290 */ /* 0x000ff6000fffe03f */
[----:B------:R0:W-:Y:S01]  /*d150*/  STL.64 [R1+0x70], R20 ;  /* 0x0000701401007387 */ /* 0x0001e20000100a00 */
[----:B------:R-:W-:Y:S02]  /*d160*/  IMAD.MOV.U32 R28, RZ, RZ, R22 ;  /* 0x000000ffff1c7224 */ /* 0x000fe400078e0016 */
[----:B------:R-:W-:Y:S02]  /*d170*/  IMAD.MOV.U32 R3, RZ, RZ, R23 ;  /* 0x000000ffff037224 */ /* 0x000fe400078e0017 */
[----:B------:R-:W2:Y:S04]  /*d180*/  LDL.LU.64 R22, [R1+0xab0] ;  /* 0x000ab00001167983 */ /* 0x000ea80000300a00 */
[----:B0-----:R-:W2:Y:S02]  /*d190*/  LDL.LU.64 R20, [R1+0xaa8] ;  /* 0x000aa80001147983 */ /* 0x001ea40000300a00 */
[C---:B--2---:R-:W-:Y:S02]  /*d1a0*/  HMMA.16816.F32 R24, R12.reuse, R24, R20 ;  /* 0x000000180c18723c */ /* 0x044fe40000001814 */
[----:B------:R-:W2:Y:S04]  /*d1b0*/  LDL.LU.64 R22, [R1+0xaa0] ;  /* 0x000aa00001167983 */ /* 0x000ea80000300a00 */
[----:B------:R-:W2:Y:S02]  /*d1c0*/  LDL.LU.64 R20, [R1+0xa98] ;  /* 0x000a980001147983 */ /* 0x000ea40000300a00 */
[C---:B---3--:R-:W-:Y:S11]  /*d1d0*/  HMMA.16816.F32 R8, R12.reuse, R4, R8 ;  /* 0x000000040c08723c */ /* 0x048ff60000001808 */
[----:B------:R-:W-:Y:S04]  /*d1e0*/  @!UPT UIADD3 URZ, URZ, URZ, URZ ;  /* 0x0000003f3f3ff290 */ /* 0x000fe8000fffe03f */
[----:B------:R-:W-:Y:S04]  /*d1f0*/  STL.64 [R1+0x60], R24 ;  /* 0x0000601801007387 */ /* 0x000fe80000100a00 */
[----:B------:R-:W-:Y:S01]  /*d200*/  STL.64 [R1+0x68], R26 ;  /* 0x0000681a01007387 */ /* 0x000fe20000100a00 */
[----:B--2---:R-:W-:Y:S03]  /*d210*/  HMMA.16816.F32 R20, R12, R16, R20 ;  /* 0x000000100c14723c */ /* 0x004fe60000001814 */
[----:B------:R-:W2:Y:S01]  /*d220*/  LDL R15, [R1+0x13c] ;  /* 0x00013c00010f7983 */ /* 0x000ea20000100800 */
[----:B------:R-:W-:Y:S02]  /*d230*/  IMAD.MOV.U32 R4, RZ, RZ, R8 ;  /* 0x000000ffff047224 */ /* 0x000fe400078e0008 */
[----:B------:R-:W-:Y:S01]  /*d240*/  IMAD.MOV.U32 R5, RZ, RZ, R9 ;  /* 0x000000ffff057224 */ /* 0x000fe200078e0009 */
[----:B------:R0:W-:Y:S01]  /*d250*/  STL.64 [R1+0xa80], R18 ;  /* 0x000a801201007387 */ /* 0x0001e20000100a00 */
[----:B------:R-:W-:-:S02]  /*d260*/  IMAD.MOV.U32 R6, RZ, RZ, R10 ;  /* 0x000000ffff067224 */ /* 0x000fc400078e000a */
[----:B------:R-:W-:Y:S01]  /*d270*/  IMAD.MOV.U32 R7, RZ, RZ, R11 ;  /* 0x000000ffff077224 */ /* 0x000fe200078e000b */
[----:B------:R-:W3:Y:S04]  /*d280*/  LDL.LU R16, [R1+0x20] ;  /* 0x0000200001107983 */ /* 0x000ee80000300800 */
[----:B------:R-:W1:Y:S04]  /*d290*/  LDSM.16.MT88.4 R8, [R29+0x8000] ;  /* 0x008000001d08783b */ /* 0x000e680000004200 */
[----:B------:R-:W3:Y:S04]  /*d2a0*/  LDL.LU R17, [R1+0x24] ;  /* 0x0000240001117983 */ /* 0x000ee80000300800 */
[----:B0-----:R-:W3:Y:S04]  /*d2b0*/  LDL.LU R18, [R1+0x28] ;  /* 0x0000280001127983 */ /* 0x001ee80000300800 */
[----:B------:R-:W3:Y:S04]  /*d2c0*/  LDL.LU R19, [R1+0x2c] ;  /* 0x00002c0001137983 */ /* 0x000ee80000300800 */
[----:B------:R-:W-:Y:S04]  /*d2d0*/  STL.64 [R1+0xa30], R22 ;  /* 0x000a301601007387 */ /* 0x000fe80000100a00 */
[----:B------:R-:W-:Y:S04]  /*d2e0*/  STL.64 [R1+0xa28], R20 ;  /* 0x000a281401007387 */ /* 0x000fe80000100a00 */
[----:B-1----:R-:W-:Y:S04]  /*d2f0*/  STL [R1+0xa14], R8 ;  /* 0x000a140801007387 */ /* 0x002fe80000100800 */
[----:B------:R-:W-:Y:S04]  /*d300*/  STL [R1+0xa10], R9 ;  /* 0x000a100901007387 */ /* 0x000fe80000100800 */
[----:B------:R-:W-:Y:S04]  /*d310*/  STL [R1+0xa0c], R10 ;  /* 0x000a0c0a01007387 */ /* 0x000fe80000100800 */
[----:B------:R0:W-:Y:S04]  /*d320*/  STL [R1+0xa08], R11 ;  /* 0x000a080b01007387 */ /* 0x0001e80000100800 */
[----:B0-----:R-:W3:Y:S04]  /*d330*/  LDL.LU.64 R10, [R1+0xa8] ;  /* 0x0000a800010a7983 */ /* 0x001ee80000300a00 */
[----:B------:R-:W4:Y:S01]  /*d340*/  LDL.LU R24, [R1] ;  /* 0x0000000001187983 */ /* 0x000f220000300800 */
[----:B------:R-:W-:-:S02]  /*d350*/  IMAD.MOV.U32 R26, RZ, RZ, R2 ;  /* 0x000000ffff1a7224 */ /* 0x000fc400078e0002 */
[----:B------:R-:W-:Y:S01]  /*d360*/  IMAD.MOV.U32 R27, RZ, RZ, R0 ;  /* 0x000000ffff1b7224 */ /* 0x000fe200078e0000 */
[----:B--2---:R-:W0:Y:S04]  /*d370*/  LDSM.16.M88.4 R20, [R15+0x10080] ;  /* 0x010080000f14783b */ /* 0x004e280000000200 */
[----:B0-----:R-:W-:Y:S04]  /*d380*/  STL.64 [R1+0xb0], R20 ;  /* 0x0000b01401007387 */ /* 0x001fe80000100a00 */
[----:B------:R-:W-:Y:S04]  /*d390*/  STL.64 [R1+0xb8], R22 ;  /* 0x0000b81601007387 */ /* 0x000fe80000100a00 */
[----:B------:R-:W0:Y:S04]  /*d3a0*/  LDSM.16.M88.4 R20, [R15+0x10880] ;  /* 0x010880000f14783b */ /* 0x000e280000000200 */
[----:B------:R-:W4:Y:S04]  /*d3b0*/  LDL.LU R25, [R1+0x4] ;  /* 0x0000040001197983 */ /* 0x000f280000300800 */
[----:B0-----:R-:W-:Y:S04]  /*d3c0*/  STL.64 [R1+0x100], R20 ;  /* 0x0001001401007387 */ /* 0x001fe80000100a00 */
[----:B------:R-:W-:Y:S04]  /*d3d0*/  STL.64 [R1+0x108], R22 ;  /* 0x0001081601007387 */ /* 0x000fe80000100a00 */
[----:B------:R-:W0:Y:S04]  /*d3e0*/  LDSM.16.M88.4 R20, [R15+0x11080] ;  /* 0x011080000f14783b */ /* 0x000e280000000200 */
[----:B------:R-:W1:Y:S01]  /*d3f0*/  LDSM.16.M88.4 R12, [R15+0x11880] ;  /* 0x011880000f0c783b */ /* 0x000e620000000200 */
[----:B0-----:R-:W-:-:S02]  /*d400*/  IMAD.MOV.U32 R2, RZ, RZ, R22 ;  /* 0x000000ffff027224 */ /* 0x001fc400078e0016 */
[----:B------:R-:W-:Y:S01]  /*d410*/  IMAD.MOV.U32 R0, RZ, RZ, R23 ;  /* 0x000000ffff007224 */ /* 0x000fe200078e0017 */
[----:B------:R0:W-:Y:S04]  /*d420*/  STL.64 [R1+0x110], R20 ;  /* 0x0001101401007387 */ /* 0x0001e80000100a00 */
[----:B------:R-:W-:Y:S04]  /*d430*/  STL [R1+0x97c], R2 ;  /* 0x00097c0201007387 */ /* 0x000fe80000100800 */
[----:B------:R-:W-:Y:S01]  /*d440*/  STL [R1+0x978], R0 ;  /* 0x0009780001007387 */ /* 0x000fe20000100800 */
[----:B0-----:R-:W-:-:S03]  /*d450*/  IMAD.MOV.U32 R20, RZ, RZ, R4 ;  /* 0x000000ffff147224 */ /* 0x001fc600078e0004 */
[----:B------:R-:W3:Y:S01]  /*d460*/  LDL.LU R4, [R1+0xa94] ;  /* 0x000a940001047983 */ /* 0x000ee20000300800 */
[----:B------:R-:W-:-:S03]  /*d470*/  IMAD.MOV.U32 R21, RZ, RZ, R5 ;  /* 0x000000ffff157224 */ /* 0x000fc600078e0005 */
[----:B-1----:R-:W-:Y:S01]  /*d480*/  STL.64 [R1+0x120], R12 ;  /* 0x0001200c01007387 */ /* 0x002fe20000100a00 */
[----:B------:R-:W-:-:S03]  /*d490*/  IMAD.MOV.U32 R22, RZ, RZ, R6 ;  /* 0x000000ffff167224 */ /* 0x000fc600078e0006 */
[----:B------:R-:W-:Y:S01]  /*d4a0*/  STL.64 [R1+0x128], R14 ;  /* 0x0001280e01007387 */ /* 0x000fe20000100a00 */
[----:B------:R-:W-:-:S03]  /*d4b0*/  IMAD.MOV.U32 R23, RZ, RZ, R7 ;  /* 0x000000ffff177224 */ /* 0x000fc600078e0007 */
[----:B------:R-:W3:Y:S04]  /*d4c0*/  LDL.LU R5, [R1+0xa90] ;  /* 0x000a900001057983 */ /* 0x000ee80000300800 */
[----:B------:R-:W3:Y:S04]  /*d4d0*/  LDL.LU R6, [R1+0xa8c] ;  /* 0x000a8c0001067983 */ /* 0x000ee80000300800 */
[----:B------:R-:W3:Y:S04]  /*d4e0*/  LDL.LU R7, [R1+0xa88] ;  /* 0x000a880001077983 */ /* 0x000ee80000300800 */
[----:B------:R-:W0:Y:S04]  /*d4f0*/  LDSM.16.MT88.4 R12, [R29+0x8100] ;  /* 0x008100001d0c783b */ /* 0x000e280000004200 */
[----:B------:R1:W-:Y:S04]  /*d500*/  STL.64 [R1+0xa40], R22 ;  /* 0x000a401601007387 */ /* 0x0003e80000100a00 */
[----:B------:R-:W-:Y:S04]  /*d510*/  STL.64 [R1+0xa38], R20 ;  /* 0x000a381401007387 */ /* 0x000fe80000100a00 */
[----:B-1----:R-:W2:Y:S04]  /*d520*/  LDL.LU R22, [R1+0xc8] ;  /* 0x0000c80001167983 */ /* 0x002ea80000300800 */
[----:B------:R-:W2:Y:S04]  /*d530*/  LDL.LU R23, [R1+0xcc] ;  /* 0x0000cc0001177983 */ /* 0x000ea80000300800 */
[----:B------:R-:W-:Y:S04]  /*d540*/  STL [R1+0xa18], R29 ;  /* 0x000a181d01007387 */ /* 0x000fe80000100800 */
[----:B0-----:R0:W-:Y:S04]  /*d550*/  STL.64 [R1+0x9d0], R14 ;  /* 0x0009d00e01007387 */ /* 0x0011e80000100a00 */
[----:B------:R-:W-:Y:S04]  /*d560*/  STL.64 [R1+0x9c8], R12 ;  /* 0x0009c80c01007387 */ /* 0x000fe80000100a00 */
[----:B0-----:R-:W4:Y:S01]  /*d570*/  LDL.LU.64 R14, [R1+0xd8] ;  /* 0x0000d800010e7983 */ /* 0x001f220000300a00 */
[----:B---3--:R-:W-:Y:S11]  /*d580*/  HMMA.16816.F32 R16, R4, R10, R16 ;  /* 0x0000000a0410723c */ /* 0x008ff60000001810 */
[----:B------:R-:W-:Y:S11]  /*d590*/  @!UPT UIADD3 URZ, URZ, URZ, URZ ;  /* 0x0000003f3f3ff290 */ /* 0x000ff6000fffe03f */
[----:B------:R-:W-:Y:S01]  /*d5a0*/  @!UPT UIADD3 URZ, URZ, URZ, URZ ;  /* 0x0000003f3f3ff290 */ /* 0x000fe2000fffe03f */
[----:B------:R-:W-:Y:S01]  /*d5b0*/  STL.64 [R1+0x80], R16 ;  /* 0x0000801001007387 */ /* 0x000fe20000100a00 */
[----:B------:R-:W-:Y:S02]  /*d5c0*/  IMAD.MOV.U32 R8, RZ, RZ, R18 ;  /* 0x000000ffff087224 */ /* 0x000fe400078e0012 */
[----:B------:R-:W-:Y:S02]  /*d5d0*/  IMAD.MOV.U32 R9, RZ, RZ, R19 ;  /* 0x000000ffff097224 */ /* 0x000fe400078e0013 */
[----:B------:R-:W3:Y:S04]  /*d5e0*/  LDL.LU.64 R18, [R1+0xa80] ;  /* 0x000a800001127983 */ /* 0x000ee80000300a00 */
[----:B------:R-:W-:Y:S04]  /*d5f0*/  STL [R1+0xa20], R9 ;  /* 0x000a200901007387 */ /* 0x000fe80000100800 */
[----:B------:R0:W-:Y:S04]  /*d600*/  STL [R1+0xa1c], R8 ;  /* 0x000a1c0801007387 */ /* 0x0001e80000100800 */
[----:B0-----:R-:W2:Y:S04]  /*d610*/  LDL.LU R8, [R1+0x10] ;  /* 0x0000100001087983 */ /* 0x001ea80000300800 */
[----:B------:R-:W2:Y:S01]  /*d620*/  LDL.LU R9, [R1+0x14] ;  /* 0x0000140001097983 */ /* 0x000ea20000300800 */
[----:B------:R-:W-:-:S02]  /*d630*/  IMAD.MOV.U32 R2, RZ, RZ, R10 ;  /* 0x000000ffff027224 */ /* 0x000fc400078e000a */
[----:B------:R-:W-:Y:S01]  /*d640*/  IMAD.MOV.U32 R0, RZ, RZ, R11 ;  /* 0x000000ffff007224 */ /* 0x000fe200078e000b */
[C---:B----4-:R-:W-:Y:S01]  /*d650*/  HMMA.16816.F32 R24, R4.reuse, R14, R24 ;  /* 0x0000000e0418723c */ /* 0x050fe20000001818 */
[----:B------:R-:W-:Y:S02]  /*d660*/  IMAD.MOV.U32 R21, RZ, RZ, R14 ;  /* 0x000000ffff157224 */ /* 0x000fe400078e000e */
[----:B------:R-:W-:Y:S11]  /*d670*/  IMAD.MOV.U32 R20, RZ, RZ, R15 ;  /* 0x000000ffff147224 */ /* 0x000ff600078e000f */
[----:B------:R-:W-:Y:S10]  /*d680*/  @!UPT UIADD3 URZ, URZ, URZ, URZ ;  /* 0x0000003f3f3ff290 */ /* 0x000ff4000fffe03f */
[----:B------:R-:W-:Y:S02]  /*d690*/  IMAD.MOV.U32 R14, RZ, RZ, R26 ;  /* 0x000000ffff0e7224 */ /* 0x000fe400078e001a */
[----:B------:R-:W-:Y:S02]  /*d6a0*/  IMAD.MOV.U32 R15, RZ, RZ, R27 ;  /* 0x000000ffff0f7224 */ /* 0x000fe400078e001b */
[----:B---3--:R-:W-:Y:S02]  /*d6b0*/  IMAD.MOV.U32 R10, RZ, RZ, R18 ;  /* 0x000000ffff0a7224 */ /* 0x008fe400078e0012 */
[----:B------:R-:W-:Y:S01]  /*d6c0*/  IMAD.MOV.U32 R11, RZ, RZ, R19 ;  /* 0x000000ffff0b7224 */ /* 0x000fe200078e0013 */
[----:B------:R-:W3:Y:S04]  /*d6d0*/  LDL.LU R18, [R1+0xa7c] ;  /* 0x000a7c0001127983 */ /* 0x000ee80000300800 */
[----:B------:R-:W4:Y:S02]  /*d6e0*/  LDL.LU R19, [R1+0xa78] ;  /* 0x000a780001137983 */ /* 0x000f240000300800 */
[----:B--2---:R-:W-:Y:S11]  /*d6f0*/  HMMA.16816.F32 R8, R4, R22, R8 ;  /* 0x000000160408723c */ /* 0x004ff60000001808 */
[----:B------:R-:W-:Y:S11]  /*d700*/  @!UPT UIADD3 URZ, URZ, URZ, URZ ;  /* 0x0000003f3f3ff290 */ /* 0x000ff6000fffe03f */
[----:B------:R-:W-:Y:S01]  /*d710*/  @!UPT UIADD3 URZ, URZ, URZ, URZ ;  /* 0x0000003f3f3ff290 */ /* 0x000fe2000fffe03f */
[----:B------:R0:W-:Y:S04]  /*d720*/  STL.64 [R1+0x40], R8 ;  /* 0x0000400801007387 */ /* 0x0001e80000100a00 */
[----:B------:R-:W-:Y:S04]  /*d730*/  STL [R1+0x48], R10 ;  /* 0x0000480a01007387 */ /* 0x000fe80000100800 */
[----:B------:R-:W-:Y:S01]  /*d740*/  STL.64 [R1+0xa48], R22 ;  /* 0x000a481601007387 */ /* 0x000fe20000100a00 */
[----:B0-----:R-:W-:-:S03]  /*d750*/  IMAD.MOV.U32 R9, RZ, RZ, R24 ;  /* 0x000000ffff097224 */ /* 0x001fc600078e0018 */
[----:B------:R-:W2:Y:S01]  /*d760*/  LDL.LU.64 R26, [R1+0xa70] ;  /* 0x000a7000011a7983 */ /* 0x000ea20000300a00 */
[----:B------:R-:W-:-:S03]  /*d770*/  IMAD.MOV.U32 R8, RZ, RZ, R25 ;  /* 0x000000ffff087224 */ /* 0x000fc600078e0019 */
[----:B------:R-:W2:Y:S04]  /*d780*/  LDL.LU.64 R24, [R1+0xa68] ;  /* 0x000a680001187983 */ /* 0x000ea80000300a00 */
[----:B------:R0:W-:Y:S04]  /*d790*/  STL.64 [R1+0xa50], R8 ;  /* 0x000a500801007387 */ /* 0x0001e80000100a00 */
[----:B0-----:R-:W2:Y:S04]  /*d7a0*/  LDL.LU R8, [R1+0x70] ;  /* 0x0000700001087983 */ /* 0x001ea80000300800 */
[----:B------:R-:W2:Y:S01]  /*d7b0*/  LDL.LU R9, [R1+0x74] ;  /* 0x0000740001097983 */ /* 0x000ea20000300800 */
[----:B---3--:R-:W-:-:S02]  /*d7c0*/  IMAD.MOV.U32 R13, RZ, RZ, R18 ;  /* 0x000000ffff0d7224 */ /* 0x008fc400078e0012 */
[----:B----4-:R-:W-:Y:S01]  /*d7d0*/  IMAD.MOV.U32 R12, RZ, RZ, R19 ;  /* 0x000000ffff0c7224 */ /* 0x010fe200078e0013 */
[----:B--2---:R-:W-:Y:S01]  /*d7e0*/  HMMA.16816.F32 R4, R4, R18, R24 ;  /* 0x000000120404723c */ /* 0x004fe20000001818 */
[----:B------:R-:W2:Y:S04]  /*d7f0*/  LDL.LU.64 R18, [R1+0xa60] ;  /* 0x000a600001127983 */ /* 0x000ea80000300a00 */
[----:B------:R-:W2:Y:S01]  /*d800*/  LDL.LU.64 R16, [R1+0xa58] ;  /* 0x000a580001107983 */ /* 0x000ea20000300a00 */
[----:B------:R-:W-:Y:S02]  /*d810*/  IMAD.MOV.U32 R29, RZ, RZ, R11 ;  /* 0x000000ffff1d7224 */ /* 0x000fe400078e000b */
[----:B------:R-:W-:Y:S02]  /*d820*/  IMAD.MOV.U32 R22, RZ, RZ, R2 ;  /* 0x000000ffff167224 */ /* 0x000fe400078e0002 */
[----:B------:R-:W-:-:S02]  /*d830*/  IMAD.MOV.U32 R23, RZ, RZ, R0 ;  /* 0x000000ffff177224 */ /* 0x000fc400078e0000 */
[----:B------:R-:W-:Y:S02]  /*d840*/  IMAD.MOV.U32 R10, RZ, RZ, R28 ;  /* 0x000000ffff0a7224 */ /* 0x000fe400078e001c */
[----:B------:R-:W-:Y:S02]  /*d850*/  IMAD.MOV.U32 R11, RZ, RZ, R3 ;  /* 0x000000ffff0b7224 */ /* 0x000fe400078e0003 */
[----:B------:R-:W-:Y:S02]  /*d860*/  IMAD.MOV.U32 R26, RZ, RZ, R21 ;  /* 0x000000ffff1a7224 */ /* 0x000fe400078e0015 */
[----:B------:R-:W-:-:S06]  /*d870*/  IMAD.MOV.U32 R27, RZ, RZ, R20 ;  /* 0x000000ffff1b7224 */ /* 0x000fcc00078e0014 */
[----:B------:R-:W-:Y:S02]  /*d880*/  IMAD.MOV.U32 R28, RZ, RZ, R4 ;  /* 0x000000ffff1c7224 */ /* 0x000fe400078e0004 */
[----:B------:R-:W-:Y:S01]  /*d890*/  IMAD.MOV.U32 R3, RZ, RZ, R5 ;  /* 0x000000ffff037224 */ /* 0x000fe200078e0005 */
[----:B------:R-:W3:Y:S01]  /*d8a0*/  LDL.LU R4, [R1+0x60] ;  /* 0x0000600001047983 */ /* 0x000ee20000300800 */
[----:B------:R-:W-:Y:S02]  /*d8b0*/  IMAD.MOV.U32 R2, RZ, RZ, R6 ;  /* 0x000000ffff027224 */ /* 0x000fe400078e0006 */
[----:B------:R-:W-:Y:S01]  /*d8c0*/  IMAD.MOV.U32 R0, RZ, RZ, R7 ;  /* 0x000000ffff007224 */ /* 0x000fe200078e0007 */
[----:B------:R-:W3:Y:S04]  /*d8d0*/  LDL.LU R5, [R1+0x64] ;  /* 0x0000640001057983 */ /* 0x000ee80000300800 */
[----:B------:R-:W3:Y:S04]  /*d8e0*/  LDL.LU R6, [R1+0x68] ;  /* 0x0000680001067983 */ /* 0x000ee80000300800 */
[----:B------:R-:W3:Y:S01]  /*d8f0*/  LDL.LU R7, [R1+0x6c] ;  /* 0x00006c0001077983 */ /* 0x000ee20000300800 */
[C---:B--2---:R-:W-:Y:S03]  /*d900*/  HMMA.16816.F32 R20, R16.reuse, R22, R8 ;  /* 0x000000161014723c */ /* 0x044fe60000001808 */
[----:B------:R-:W2:Y:S11]  /*d910*/  LDL.LU.64 R8, [R1+0xa50] ;  /* 0x000a500001087983 */ /* 0x000eb60000300a00 */
[----:B------:R-:W-:Y:S09]  /*d920*/  @!UPT UIADD3 URZ, URZ, URZ, URZ ;  /* 0x0000003f3f3ff290 */ /* 0x000ff2000fffe03f */
[----:B------:R0:W-:Y:S04]  /*d930*/  STL.64 [R1+0x18], R22 ;  /* 0x0000181601007387 */ /* 0x0001e80000100a00 */
[----:B0-----:R-:W3:Y:S01]  /*d940*/  LDL.LU.64 R22, [R1+0xa48] ;  /* 0x000a480001167983 */ /* 0x001ee20000300a00 */
[----:B------:R-:W-:Y:S02]  /*d950*/  IMAD.MOV.U32 R10, RZ, RZ, R20 ;  /* 0x000000ffff0a7224 */ /* 0x000fe400078e0014 */
[----:B------:R-:W-:Y:S02]  /*d960*/  IMAD.MOV.U32 R11, RZ, RZ, R21 ;  /* 0x000000ffff0b7224 */ /* 0x000fe400078e0015 */
[----:B---3--:R-:W-:Y:S11]  /*d970*/  HMMA.16816.F32 R20, R16, R22, R4 ;  /* 0x000000161014723c */ /* 0x008ff60000001804 */
[----:B------:R-:W-:Y:S11]  /*d980*/  @!UPT UIADD3 URZ, URZ, URZ, URZ ;  /* 0x0000003f3f3ff290 */ /* 0x000ff6000fffe03f */
[----:B------:R-:W-:Y:S02]  /*d990*/  @!UPT UIADD3 URZ, URZ, URZ, URZ ;  /* 0x0000003f3f3ff290 */ /* 0x000fe4000fffe03f */
[----:B------:R-:W-:Y:S02]  /*d9a0*/  IMAD.MOV.U32 R5, RZ, RZ, R22 ;  /* 0x000000ffff057224 */ /* 0x000fe400078e0016 */
[----:B------:R-:W-:Y:S02]  /*d9b0*/  IMAD.MOV.U32 R4, RZ, RZ, R23 ;  /* 0x000000ffff047224 */ /* 0x000fe400078e0017 */
[----:B------:R-:W-:Y:S01]  /*d9c0*/  IMAD.MOV.U32 R7, RZ, RZ, R20 ;  /* 0x000000ffff077224 */ /* 0x000fe200078e0014 */
[----:B------:R-:W3:Y:S01]  /*d9d0*/  LDL.LU.64 R22, [R1+0xa40] ;  /* 0x000a400001167983 */ /* 0x000ee20000300a00 */
[----:B------:R-:W-:-:S03]  /*d9e0*/  IMAD.MOV.U32 R6, RZ, RZ, R21 ;  /* 0x000000ffff067224 */ /* 0x000fc600078e0015 */
[----:B------:R-:W3:Y:S02]  /*d9f0*/  LDL.LU.64 R20, [R1+0xa38] ;  /* 0x000a380001147983 */ /* 0x000ee40000300a00 */
[----:B---3--:R-:W-:Y:S02]  /*da00*/  HMMA.16816.F32 R24, R16, R26, R20 ;  /* 0x0000001a1018723c */ /* 0x008fe40000001814 */
[----:B------:R-:W3:Y:S04]  /*da10*/  LDL.LU.64 R22, [R1+0xa30] ;  /* 0x000a300001167983 */ /* 0x000ee80000300a00 */
[----:B------:R-:W3:Y:S11]  /*da20*/  LDL.LU.64 R20, [R1+0xa28] ;  /* 0x000a280001147983 */ /* 0x000ef60000300a00 */
[----:B------:R-:W-:Y:S06]  /*da30*/  @!UPT UIADD3 URZ, URZ, URZ, URZ ;  /* 0x0000003f3f3ff290 */ /* 0x000fec000fffe03f */
[----:B------:R-:W-:Y:S04]  /*da40*/  STL.64 [R1+0x998], R26 ;  /* 0x0009981a01007387 */ /* 0x000fe80000100a00 */
[----:B------:R0:W-:Y:S04]  /*da50*/  STL.64 [R1+0x990], R24 ;  /* 0x0009901801007387 */ /* 0x0001e80000100a00 */
[----:B0-----:R-:W4:Y:S04]  /*da60*/  LDL.LU R24, [R1+0x100] ;  /* 0x0001000001187983 */ /* 0x001f280000300800 */
[----:B------:R-:W4:Y:S01]  /*da70*/  LDL.LU R25, [R1+0x104] ;  /* 0x0001040001197983 */ /* 0x000f220000300800 */
[----:B------:R-:W-:-:S02]  /*da80*/  IMAD.MOV.U32 R26, RZ, RZ, R13 ;  /* 0x000000ffff1a7224 */ /* 0x000fc400078e000d */
[----:B------:R-:W-:Y:S01]  /*da90*/  IMAD.MOV.U32 R27, RZ, RZ, R12 ;  /* 0x000000ffff1b7224 */ /* 0x000fe200078e000c */
[----:B----4-:R-:W-:Y:S04]  /*daa0*/  STL.64 [R1+0xa00], R24 ;  /* 0x000a001801007387 */ /* 0x010fe80000100a00 */
[----:B------:R-:W4:Y:S02]  /*dab0*/  LDL.LU.64 R12, [R1+0x120] ;  /* 0x00012000010c7983 */ /* 0x000f240000300a00 */
[----:B---3--:R-:W-:Y:S02]  /*dac0*/  HMMA.16816.F32 R16, R16, R26, R20 ;  /* 0x0000001a1010723c */ /* 0x008fe40000001814 */
[----:B----4-:R2:W-:Y:S02]  /*dad0*/  STL.64 [R1+0x9e8], R12 ;  /* 0x0009e80c01007387 */ /* 0x0105e40000100a00 */
[----:B--2---:R-:W-:-:S02]  /*dae0*/  IMAD.MOV.U32 R12, RZ, RZ, R9 ;  /* 0x000000ffff0c7224 */ /* 0x004fc400078e0009 */
[----:B------:R-:W-:Y:S01]  /*daf0*/  IMAD.MOV.U32 R13, RZ, RZ, R8 ;  /* 0x000000ffff0d7224 */ /* 0x000fe200078e0008 */
[----:B------:R-:W2:Y:S04]  /*db00*/  LDL.LU R9, [R1+0xa20] ;  /* 0x000a200001097983 */ /* 0x000ea80000300800 */
[----:B------:R-:W3:Y:S04]  /*db10*/  LDL.LU R8, [R1+0xa1c] ;  /* 0x000a1c0001087983 */ /* 0x000ee80000300800 */
[----:B------:R0:W-:Y:S04]  /*db20*/  STL.64 [R1+0x9f8], R14 ;  /* 0x0009f80e01007387 */ /* 0x0001e80000100a00 */
[----:B------:R1:W-:Y:S01]  /*db30*/  STL.64 [R1+0x9f0], R12 ;  /* 0x0009f00c01007387 */ /* 0x0003e20000100a00 */
[----:B0-----:R-:W-:-:S03]  /*db40*/  IMAD.MOV.U32 R15, RZ, RZ, R29 ;  /* 0x000000ffff0f7224 */ /* 0x001fc600078e001d */
[----:B-1----:R-:W4:Y:S04]  /*db50*/  LDL.LU R12, [R1+0x40] ;  /* 0x00004000010c7983 */ /* 0x002f280000300800 */
[----:B------:R-:W4:Y:S04]  /*db60*/  LDL.LU R13, [R1+0x44] ;  /* 0x00004400010d7983 */ /* 0x000f280000300800 */
[----:B------:R-:W4:Y:S04]  /*db70*/  LDL.LU R14, [R1+0x48] ;  /* 0x00004800010e7983 */ /* 0x000f280000300800 */
[----:B------:R-:W4:Y:S04]  /*db80*/  LDL.LU R29, [R1+0xa18] ;  /* 0x000a1800011d7983 */ /* 0x000f280000300800 */
[----:B------:R-:W4:Y:S04]  /*db90*/  LDL.LU R24, [R1+0x80] ;  /* 0x0000800001187983 */ /* 0x000f280000300800 */
[----:B------:R-:W4:Y:S01]  /*dba0*/  LDL.LU R25, [R1+0x84] ;  /* 0x0000840001197983 */ /* 0x000f220000300800 */
[----:B--2---:R-:W-:-:S02]  /*dbb0*/  IMAD.MOV.U32 R27, RZ, RZ, R9 ;  /* 0x000000ffff1b7224 */ /* 0x004fc400078e0009 */
[----:B---3--:R-:W-:Y:S02]  /*dbc0*/  IMAD.MOV.U32 R26, RZ, RZ, R8 ;  /* 0x000000ffff1a7224 */ /* 0x008fe400078e0008 */
[----:B------:R-:W2:Y:S04]  /*dbd0*/  LDL.LU R8, [R1+0xa14] ;  /* 0x000a140001087983 */ /* 0x000ea80000300800 */
[----:B------:R-:W2:Y:S04]  /*dbe0*/  LDL.LU R9, [R1+0xa10] ;  /* 0x000a100001097983 */ /* 0x000ea80000300800 */
[----:B------:R0:W-:Y:S04]  /*dbf0*/  STL.64 [R1+0x9a8], R18 ;  /* 0x0009a81201007387 */ /* 0x0001e80000100a00 */
[----:B------:R1:W-:Y:S01]  /*dc00*/  STL.64 [R1+0x9a0], R16 ;  /* 0x0009a01001007387 */ /* 0x0003e20000100a00 */
[----:B0-----:R-:W-:-:S02]  /*dc10*/  IMAD.MOV.U32 R18, RZ, RZ, R5 ;  /* 0x000000ffff127224 */ /* 0x001fc400078e0005 */
[----:B------:R-:W-:Y:S02]  /*dc20*/  IMAD.MOV.U32 R19, RZ, RZ, R4 ;  /* 0x000000ffff137224 */ /* 0x000fe400078e0004 */
[----:B-1----:R-:W-:Y:S02]  /*dc30*/  IMAD.MOV.U32 R16, RZ, RZ, R7 ;  /* 0x000000ffff107224 */ /* 0x002fe400078e0007 */
[----:B------:R-:W-:Y:S01]  /*dc40*/  IMAD.MOV.U32 R17, RZ, RZ, R6 ;  /* 0x000000ffff117224 */ /* 0x000fe200078e0006 */
[----:B----4-:R-:W0:Y:S04]  /*dc50*/  LDSM.16.MT88.4 R20, [R29+0xa000] ;  /* 0x00a000001d14783b */ /* 0x010e280000004200 */
[----:B------:R-:W1:Y:S04]  /*dc60*/  LDSM.16.MT88.4 R4, [R29+0xa100] ;  /* 0x00a100001d04783b */ /* 0x000e680000004200 */
[----:B------:R-:W-:Y:S04]  /*dc70*/  STL.64 [R1+0x9b8], R18 ;  /* 0x0009b81201007387 */ /* 0x000fe80000100a00 */
[----:B------:R3:W-:Y:S04]  /*dc80*/  STL.64 [R1+0x9b0], R16 ;  /* 0x0009b01001007387 */ /* 0x0007e80000100a00 */
[----:B---3--:R-:W2:Y:S04]  /*dc90*/  LDL.LU R16, [R1+0xb0] ;  /* 0x0000b00001107983 */ /* 0x008ea80000300800 */
[----:B------:R-:W2:Y:S04]  /*dca0*/  LDL.LU R17, [R1+0xb4] ;  /* 0x0000b40001117983 */ /* 0x000ea80000300800 */
[----:B0-----:R-:W-:Y:S04]  /*dcb0*/  STL [R1+0x98c], R20 ;  /* 0x00098c1401007387 */ /* 0x001fe80000100800 */
[----:B------:R0:W-:Y:S04]  /*dcc0*/  STL [R1+0x988], R21 ;  /* 0x0009881501007387 */ /* 0x0001e80000100800 */
[----:B------:R-:W-:Y:S04]  /*dcd0*/  STL [R1+0x984], R22 ;  /* 0x0009841601007387 */ /* 0x000fe80000100800 */
[----:B------:R-:W-:Y:S04]  /*dce0*/  STL [R1+0x980], R23 ;  /* 0x0009801701007387 */ /* 0x000fe80000100800 */
[----:B0-----:R-:W3:Y:S04]  /*dcf0*/  LDL.LU.64 R20, [R1+0x110] ;  /* 0x0001100001147983 */ /* 0x001ee80000300a00 */
[----:B-1----:R0:W-:Y:S04]  /*dd00*/  STL [R1+0x92c], R5 ;  /* 0x00092c0501007387 */ /* 0x0021e80000100800 */
[----:B------:R-:W-:Y:S04]  /*dd10*/  STL [R1+0x928], R6 ;  /* 0x0009280601007387 */ /* 0x000fe80000100800 */
[----:B------:R-:W-:Y:S01]  /*dd20*/  STL [R1+0x924], R7 ;  /* 0x0009240701007387 */ /* 0x000fe20000100800 */
[----:B0-----:R-:W-:-:S03]  /*dd30*/  IMAD.MOV.U32 R5, RZ, RZ, R11 ;  /* 0x000000ffff057224 */ /* 0x001fc600078e000b */
[----:B------:R0:W-:Y:S02]  /*dd40*/  STL [R1+0x9c0], R4 ;  /* 0x0009c00401007387 */ /* 0x0001e40000100800 */
[----:B0-----:R-:W-:Y:S02]  /*dd50*/  IMAD.MOV.U32 R4, RZ, RZ, R10 ;  /* 0x000000ffff047224 */ /* 0x001fe400078e000a */
[----:B------:R-:W2:Y:S04]  /*dd60*/  LDL.LU R10, [R1+0xa0c] ;  /* 0x000a0c00010a7983 */ /* 0x000ea80000300800 */
[----:B------:R-:W2:Y:S04]  /*dd70*/  LDL.LU R11, [R1+0xa08] ;  /* 0x000a0800010b7983 */ /* 0x000ea80000300800 */
[----:B------:R-:W4:Y:S04]  /*dd80*/  LDL.LU R6, [R1+0x18] ;  /* 0x0000180001067983 */ /* 0x000f280000300800 */
[----:B------:R-:W4:Y:S01]  /*dd90*/  LDL.LU R7, [R1+0x1c] ;  /* 0x00001c0001077983 */ /* 0x000f220000300800 */
[C---:B--2---:R-:W-:Y:S03]  /*dda0*/  HMMA.16816.F32 R24, R8.reuse, R16, R24 ;  /* 0x000000100818723c */ /* 0x044fe60000001818 */
[----:B----4-:R-:W-:Y:S04]  /*ddb0*/  STL.64 [R1+0x9e0], R6 ;  /* 0x0009e00601007387 */ /* 0x010fe80000100a00 */
[----:B------:R-:W-:Y:S11]  /*ddc0*/  STL.64 [R1+0x9d8], R4 ;  /* 0x0009d80401007387 */ /* 0x000ff60000100a00 */
[----:B------:R-:W-:Y:S05]  /*ddd0*/  @!UPT UIADD3 URZ, URZ, URZ, URZ ;  /* 0x0000003f3f3ff290 */ /* 0x000fea000fffe03f */
[----:B------:R0:W-:Y:S04]  /*dde0*/  STL.64 [R1+0x80], R24 ;  /* 0x0000801801007387 */ /* 0x0001e80000100a00 */
[----:B------:R-:W-:Y:S04]  /*ddf0*/  STL.64 [R1+0x88], R26 ;  /* 0x0000881a01007387 */ /* 0x000fe80000100a00 */
[----:B0-----:R-:W2:Y:S02]  /*de00*/  LDL.LU.64 R24, [R1+0xa00] ;  /* 0x000a000001187983 */ /* 0x001ea40000300a00 */
[----:B--2---:R-:W-:Y:S11]  /*de10*/  HMMA.16816.F32 R12, R8, R24, R12 ;  /* 0x00000018080c723c */ /* 0x004ff6000000180c */
[----:B------:R-:W-:Y:S11]  /*de20*/  @!UPT UIADD3 URZ, URZ, URZ, URZ ;  /* 0x0000003f3f3ff290 */ /* 0x000ff6000fffe03f */
[----:B------:R-:W-:Y:S01]  /*de30*/  @!UPT UIADD3 URZ, URZ, URZ, URZ ;  /* 0x0000003f3f3ff290 */ /* 0x000fe2000fffe03f */
[----:B------:R-:W-:Y:S04]  /*de40*/  STL.64 [R1+0x70], R12 ;  /* 0x0000700c01007387 */ /* 0x000fe80000100a00 */
[----:B------:R0:W-:Y:S04]  /*de50*/  STL.64 [R1+0x78], R14 ;  /* 0x0000780e01007387 */ /* 0x0001e80000100a00 */
[----:B0-----:R-:W2:Y:S04]  /*de60*/  LDL.LU.64 R14, [R1+0x9f8] ;  /* 0x0009f800010e7983 */ /* 0x001ea80000300a00 */
[----:B------:R-:W2:Y:S01]  /*de70*/  LDL.LU.64 R12, [R1+0x9f0] ;  /* 0x0009f000010c7983 */ /* 0x000ea20000300a00 */
[----:B------:R-:W-:-:S02]  /*de80*/  IMAD.MOV.U32 R4, RZ, RZ, R28 ;  /* 0x000000ffff047224 */ /* 0x000fc400078e001c */
[----:B------:R-:W-:Y:S02]  /*de90*/  IMAD.MOV.U32 R5, RZ, RZ, R3 ;  /* 0x000000ffff057224 */ /* 0x000fe400078e0003 */
[----:B---3--:R-:W-:Y:S02]  /*dea0*/  IMAD.MOV.U32 R28, RZ, RZ, R20 ;  /* 0x000000ffff1c7224 */ /* 0x008fe400078e0014 */
[----:B------:R-:W-:Y:S01]  /*deb0*/  IMAD.MOV.U32 R3, RZ, RZ, R21 ;  /* 0x000000ffff037224 */ /* 0x000fe200078e0015 */
[----:B--2---:R-:W-:Y:S11]  /*dec0*/  HMMA.16816.F32 R12, R8, R20, R12 ;  /* 0x00000014080c723c */ /* 0x004ff6000000180c */
[----:B------:R-:W-:Y:S11]  /*ded0*/  @!UPT UIADD3 URZ, URZ, URZ, URZ ;  /* 0x0000003f3f3ff290 */ /* 0x000ff6000fffe03f */
[----:B------:R-:W-:Y:S02]  /*dee0*/  @!UPT UIADD3 URZ, URZ, URZ, URZ ;  /* 0x0000003f3f3ff290 */ /* 0x000fe4000fffe03f */
[----:B------:R-:W-:Y:S02]  /*def0*/  IMAD.MOV.U32 R20, RZ, RZ, R12 ;  /* 0x000000ffff147224 */ /* 0x000fe400078e000c */
[----:B------:R-:W-:Y:S02]  /*df00*/  IMAD.MOV.U32 R21, RZ, RZ, R13 ;  /* 0x000000ffff157224 */ /* 0x000fe400078e000d */
[----:B------:R-:W2:Y:S01]  /*df10*/  LDL.LU.64 R12, [R1+0x9e8] ;  /* 0x0009e800010c7983 */ /* 0x000ea20000300a00 */
[----:B------:R-:W-:Y:S02]  /*df20*/  IMAD.MOV.U32 R6, RZ, RZ, R2 ;  /* 0x000000ffff067224 */ /* 0x000fe400078e0002 */
[----:B------:R-:W-:Y:S02]  /*df30*/  IMAD.MOV.U32 R7, RZ, RZ, R0 ;  /* 0x000000ffff077224 */ /* 0x000fe400078e0000 */
[----:B------:R-:W-:Y:S02]  /*df40*/  IMAD.MOV.U32 R22, RZ, RZ, R14 ;  /* 0x000000ffff167224 */ /* 0x000fe400078e000e */
[----:B------:R-:W-:-:S03]  /*df50*/  IMAD.MOV.U32 R23, RZ, RZ, R15 ;  /* 0x000000ffff177224 */ /* 0x000fc600078e000f */
[----:B--2---:R-:W-:Y:S01]  /*df60*/  HMMA.16816.F32 R8, R8, R12, R4 ;  /* 0x0000000c0808723c */ /* 0x004fe20000001804 */
[----:B------:R-:W2:Y:S01]  /*df70*/  LDL.LU.64 R6, [R1+0x9e0] ;  /* 0x0009e00001067983 */ /* 0x000ea20000300a00 */
[----:B------:R-:W-:-:S03]  /*df80*/  IMAD.MOV.U32 R2, RZ, RZ, R12 ;  /* 0x000000ffff027224 */ /* 0x000fc600078e000c */
[----:B------:R-:W2:Y:S01]  /*df90*/  LDL.LU.64 R4, [R1+0x9d8] ;  /* 0x0009d80001047983 */ /* 0x000ea20000300a00 */
[----:B------:R-:W-:Y:S11]  /*dfa0*/  IMAD.MOV.U32 R0, RZ, RZ, R13 ;  /* 0x000000ffff007224 */ /* 0x000ff600078e000d */
[----:B------:R-:W-:Y:S06]  /*dfb0*/  @!UPT UIADD3 URZ, URZ, URZ, URZ ;  /* 0x0000003f3f3ff290 */ /* 0x000fec000fffe03f */
[----:B------:R0:W-:Y:S04]  /*dfc0*/  STL.64 [R1+0x50], R8 ;  /* 0x0000500801007387 */ /* 0x0001e80000100a00 */
[----:B------:R-:W-:Y:S04]  /*dfd0*/  STL.64 [R1+0x58], R10 ;  /* 0x0000580a01007387 */ /* 0x000fe80000100a00 */
[----:B------:R-:W2:Y:S04]  /*dfe0*/  LDL.LU.64 R14, [R1+0x9d0] ;  /* 0x0009d000010e7983 */ /* 0x000ea80000300a00 */
[----:B------:R-:W2:Y:S01]  /*dff0*/  LDL.LU.64 R12, [R1+0x9c8] ;  /* 0x0009c800010c7983 */ /* 0x000ea20000300a00 */
[----:B0-----:R-:W-:-:S02]  /*e000*/  IMAD.MOV.U32 R8, RZ, RZ, R2 ;  /* 0x000000ffff087224 */ /* 0x001fc400078e0002 */
[----:B------:R-:W-:Y:S01]  /*e010*/  IMAD.MOV.U32 R9, RZ, RZ, R0 ;  /* 0x000000ffff097224 */ /* 0x000fe200078e0000 */
[C---:B--2---:R-:W-:Y:S01]  /*e020*/  HMMA.16816.F32 R16, R12.reuse, R16, R4 ;  /* 0x000000100c10723c */ /* 0x044fe20000001804 */
[----:B------:R-:W2:Y:S11]  /*e030*/  LDL.LU R4, [R1+0x9c0] ;  /* 0x0009c00001047983 */ /* 0x000eb60000300800 */
[----:B------:R-:W-:Y:S11]  /*e040*/  @!UPT UIADD3 URZ, URZ, URZ, URZ ;  /* 0x0000003f3f3ff290 */ /* 0x000ff6000fffe03f */
[----:B------:R0:W-:Y:S01]  /*e050*/  STL.64 [R1+0x48], R18 ;  /* 0x0000481201007387 */ /* 0x0001e20000100a00 */
[----:B------:R-:W-:Y:S02]  /*e060*/  IMAD.MOV.U32 R2, RZ, RZ, R16 ;  /* 0x000000ffff027224 */ /* 0x000fe400078e0010 */
[----:B------:R-:W-:Y:S01]  /*e070*/  IMAD.MOV.U32 R0, RZ, RZ, R17 ;  /* 0x000000ffff007224 */ /* 0x000fe200078e0011 */
[----:B0-----:R-:W3:Y:S04]  /*e080*/  LDL.LU.64 R18, [R1+0x9b8] ;  /* 0x0009b80001127983 */ /* 0x001ee80000300a00 */
[----:B------:R-:W3:Y:S02]  /*e090*/  LDL.LU.64 R16, [R1+0x9b0] ;  /* 0x0009b00001107983 */ /* 0x000ee40000300a00 */
[----:B---3--:R-:W-:Y:S02]  /*e0a0*/  HMMA.16816.F32 R24, R12, R24, R16 ;  /* 0x000000180c18723c */ /* 0x008fe40000001810 */
[----:B------:R-:W3:Y:S04]  /*e0b0*/  LDL.LU.64 R18, [R1+0x9a8] ;  /* 0x0009a80001127983 */ /* 0x000ee80000300a00 */
[----:B------:R-:W3:Y:S11]  /*e0c0*/  LDL.LU.64 R16, [R1+0x9a0] ;  /* 0x0009a00001107983 */ /* 0x000ef60000300a00 */
[----:B------:R-:W-:Y:S06]  /*e0d0*/  @!UPT UIADD3 URZ, URZ, URZ, URZ ;  /* 0x0000003f3f3ff290 */ /* 0x000fec000fffe03f */
[----:B------:R0:W-:Y:S01]  /*e0e0*/  STL [R1+0x3c], R27 ;  /* 0x00003c1b01007387 */ /* 0x0001e20000100800 */
[----:B------:R-:W-:Y:S02]  /*e0f0*/  IMAD.MOV.U32 R7, RZ, RZ, R26 ;  /* 0x000000ffff077224 */ /* 0x000fe400078e001a */
[----:B------:R-:W-:Y:S02]  /*e100*/  IMAD.MOV.U32 R5, RZ, RZ, R24 ;  /* 0x000000ffff057224 */ /* 0x000fe400078e0018 */
[----:B------:R-:W-:Y:S01]  /*e110*/  IMAD.MOV.U32 R6, RZ, RZ, R25 ;  /* 0x000000ffff067224 */ /* 0x000fe200078e0019 */
[----:B0-----:R-:W4:Y:S04]  /*e120*/  LDL.LU.64 R26, [R1+0x998] ;  /* 0x00099800011a7983 */ /* 0x001f280000300a00 */
[----:B------:R-:W4:Y:S04]  /*e130*/  LDL.LU.64 R24, [R1+0x990] ;  /* 0x0009900001187983 */ /* 0x000f280000300a00 */
[----:B------:R-:W-:Y:S04]  /*e140*/  STL.64 [R1+0x938], R6 ;  /* 0x0009380601007387 */ /* 0x000fe80000100a00 */
[----:B--2---:R0:W-:Y:S02]  /*e150*/  STL.64 [R1+0x930], R4 ;  /* 0x0009300401007387 */ /* 0x0041e40000100a00 */
[----:B0-----:R-:W-:-:S02]  /*e160*/  IMAD.MOV.U32 R4, RZ, RZ, R28 ;  /* 0x000000ffff047224 */ /* 0x001fc400078e001c */
[----:B------:R-:W-:-:S07]  /*e170*/  IMAD.MOV.U32 R5, RZ, RZ, R3 ;  /* 0x000000ffff057224 */ /* 0x000fce00078e0003 */
[C---:B----4-:R-:W-:Y:S08]  /*e180*/  HMMA.16816.F32 R24, R12.reuse, R4, R24 ;  /* 0x000000040c18723c */ /* 0x050ff00000001818 */
[----:B---3--:R-:W-:Y:S01]  /*e190*/  HMMA.16816.F32 R4, R12, R8, R16 ;  /* 0x000000080c04723c */ /* 0x008fe20000001810 */
[----:B------:R-:W0:Y:S11]  /*e1a0*/  LDSM.16.MT88.4 R8, [R29+0xc000] ;  /* 0x00c000001d08783b */ /* 0x000e360000004200 */
[----:B------:R-:W-:Y:S03]  /*e1b0*/  @!UPT UIADD3 URZ, URZ, URZ, URZ ;  /* 0x0000003f3f3ff290 */ /* 0x000fe6000fffe03f */
[----:B------:R-:W-:Y:S04]  /*e1c0*/  STL.64 [R1+0x20], R24 ;  /* 0x0000201801007387 */ /* 0x000fe80000100a00 */
[----:B------:R-:W-:Y:S04]  /*e1d0*/  STL.64 [R1+0x28], R26 ;  /* 0x0000281a01007387 */ /* 0x000fe80000100a00 */
[----:B------:R-:W-:Y:S04]  /*e1e0*/  STL.64 [R1+0x10], R4 ;  /* 0x0000100401007387 */ /* 0x000fe80000100a00 */
[----:B------:R-:W2:Y:S04]  /*e1f0*/  LDL R19, [R1+0x6f8] ;  /* 0x0006f80001137983 */ /* 0x000ea80000100800 */
[----:B0-----:R0:W-:Y:S04]  /*e200*/  STL.64 [R1+0x8e8], R10 ;  /* 0x0008e80a01007387 */ /* 0x0011e80000100a00 */
[----:B------:R-:W-:Y:S04]  /*e210*/  STL.64 [R1+0x8e0], R8 ;  /* 0x0008e00801007387 */ /* 0x000fe80000100a00 */
[----:B0-----:R-:W3:Y:S04]  /*e220*/  LDL.LU R10, [R1+0x128] ;  /* 0x00012800010a7983 */ /* 0x001ee80000300800 */
[----:B------:R-:W3:Y:S01]  /*e230*/  LDL.LU R11, [R1+0x12c] ;  /* 0x00012c00010b7983 */ /* 0x000ee20000300800 */
[----:B------:R-:W-:-:S02]  /*e240*/  IMAD.MOV.U32 R28, RZ, RZ, R6 ;  /* 0x000000ffff1c7224 */ /* 0x000fc400078e0006 */
[----:B------:R-:W-:Y:S01]  /*e250*/  IMAD.MOV.U32 R3, RZ, RZ, R7 ;  /* 0x000000ffff037224 */ /* 0x000fe200078e0007 */
[----:B--2---:R-:W-:Y:S04]  /*e260*/  LDSM.16.M88.4 R24, [R19+0x10880] ;  /* 0x010880001318783b */ /* 0x004fe80000000200 */
[----:B------:R-:W-:Y:S04]  /*e270*/  LDSM.16.M88.4 R12, [R19+0x11080] ;  /* 0x01108000130c783b */ /* 0x000fe80000000200 */
[----:B---3--:R-:W-:Y:S04]  /*e280*/  STL.64 [R1+0x950], R10 ;  /* 0x0009500a01007387 */ /* 0x008fe80000100a00 */
[----:B------:R-:W0:Y:S04]  /*e290*/  LDSM.16.M88.4 R8, [R19+0x10080] ;  /* 0x010080001308783b */ /* 0x000e280000000200 */
[----:B------:R-:W2:Y:S04]  /*e2a0*/  LDL.LU R4, [R1+0x50] ;  /* 0x0000500001047983 */ /* 0x000ea80000300800 */
[----:B------:R-:W1:Y:S04]  /*e2b0*/  LDSM.16.M88.4 R16, [R19+0x11880] ;  /* 0x011880001310783b */ /* 0x000e680000000200 */
[----:B0-----:R0:W-:Y:S04]  /*e2c0*/  STL.64 [R1], R8 ;  /* 0x0000000801007387 */ /* 0x0011e80000100a00 */
[----:B------:R3:W-:Y:S04]  /*e2d0*/  STL.64 [R1+0x8], R10 ;  /* 0x0000080a01007387 */ /* 0x0007e80000100a00 */
[----:B------:R-:W2:Y:S04]  /*e2e0*/  LDL.LU R5, [R1+0x54] ;  /* 0x0000540001057983 */ /* 0x000ea80000300800 */
[----:B------:R-:W4:Y:S04]  /*e2f0*/  LDL.LU R6, [R1+0x58] ;  /* 0x0000580001067983 */ /* 0x000f280000300800 */
[----:B------:R-:W4:Y:S04]  /*e300*/  LDL.LU R7, [R1+0x5c] ;  /* 0x00005c0001077983 */ /* 0x000f280000300800 */
[----:B0-----:R-:W2:Y:S04]  /*e310*/  LDL.LU R8, [R1+0x70] ;  /* 0x0000700001087983 */ /* 0x001ea80000300800 */
[----:B------:R-:W2:Y:S04]  /*e320*/  LDL.LU R9, [R1+0x74] ;  /* 0x0000740001097983 */ /* 0x000ea80000300800 */
[----:B---3--:R-:W3:Y:S04]  /*e330*/  LDL.LU R10, [R1+0x78] ;  /* 0x00007800010a7983 */ /* 0x008ee80000300800 */
[----:B------:R-:W3:Y:S04]  /*e340*/  LDL.LU R11, [R1+0x7c] ;  /* 0x00007c00010b7983 */ /* 0x000ee80000300800 */
[----:B---3--:R0:W-:Y:S04]  /*e350*/  STL.64 [R1+0x970], R10 ;  /* 0x0009700a01007387 */ /* 0x0081e80000100a00 */
[----:B--2---:R-:W-:Y:S04]  /*e360*/  STL.64 [R1+0x968], R8 ;  /* 0x0009680801007387 */ /* 0x004fe80000100a00 */
[----:B0-----:R-:W2:Y:S04]  /*e370*/  LDL.LU.64 R10, [R1+0xb8] ;  /* 0x0000b800010a7983 */ /* 0x001ea80000300a00 */
[----:B----4-:R0:W-:Y:S04]  /*e380*/  STL.64 [R1+0x948], R6 ;  /* 0x0009480601007387 */ /* 0x0101e80000100a00 */
[----:B------:R3:W-:Y:S01]  /*e390*/  STL.64 [R1+0x940], R4 ;  /* 0x0009400401007387 */ /* 0x0007e20000100a00 */
[----:B0-----:R-:W-:-:S02]  /*e3a0*/  IMAD.MOV.U32 R6, RZ, RZ, R22 ;  /* 0x000000ffff067224 */ /* 0x001fc400078e0016 */
[----:B------:R-:W-:Y:S02]  /*e3b0*/  IMAD.MOV.U32 R7, RZ, RZ, R23 ;  /* 0x000000ffff077224 */ /* 0x000fe400078e0017 */
[----:B---3--:R-:W-:Y:S02]  /*e3c0*/  IMAD.MOV.U32 R4, RZ, RZ, R20 ;  /* 0x000000ffff047224 */ /* 0x008fe400078e0014 */
[----:B------:R-:W2:Y:S01]  /*e3d0*/  LDL.LU R20, [R1+0x98c] ;  /* 0x00098c0001147983 */ /* 0x000ea20000300800 */
[----:B------:R-:W-:-:S03]  /*e3e0*/  IMAD.MOV.U32 R5, RZ, RZ, R21 ;  /* 0x000000ffff057224 */ /* 0x000fc600078e0015 */
[----:B------:R-:W2:Y:S04]  /*e3f0*/  LDL.LU R21, [R1+0x988] ;  /* 0x0009880001157983 */ /* 0x000ea80000300800 */
[----:B------:R-:W2:Y:S04]  /*e400*/  LDL.LU R22, [R1+0x984] ;  /* 0x0009840001167983 */ /* 0x000ea80000300800 */
[----:B------:R-:W2:Y:S04]  /*e410*/  LDL.LU R23, [R1+0x980] ;  /* 0x0009800001177983 */ /* 0x000ea80000300800 */
[----:B------:R0:W-:Y:S04]  /*e420*/  STL.64 [R1+0x960], R6 ;  /* 0x0009600601007387 */ /* 0x0001e80000100a00 */
[----:B------:R-:W-:Y:S04]  /*e430*/  STL.64 [R1+0x958], R4 ;  /* 0x0009580401007387 */ /* 0x000fe80000100a00 */
[----:B0-----:R-:W3:Y:S04]  /*e440*/  LDL.LU.64 R6, [R1+0x108] ;  /* 0x0001080001067983 */ /* 0x001ee80000300a00 */
[----:B------:R-:W-:Y:S04]  /*e450*/  STL.64 [R1+0x8d8], R26 ;  /* 0x0008d81a01007387 */ /* 0x000fe80000100a00 */
[----:B------:R0:W-:Y:S04]  /*e460*/  STL.64 [R1+0x8d0], R24 ;  /* 0x0008d01801007387 */ /* 0x0001e80000100a00 */
[----:B0-----:R-:W2:Y:S04]  /*e470*/  LDL.LU R24, [R1+0x80] ;  /* 0x0000800001187983 */ /* 0x001ea80000300800 */
[----:B------:R-:W2:Y:S04]  /*e480*/  LDL.LU R25, [R1+0x84] ;  /* 0x0000840001197983 */ /* 0x000ea80000300800 */
[----:B------:R-:W2:Y:S04]  /*e490*/  LDL.LU R26, [R1+0x88] ;  /* 0x00008800011a7983 */ /* 0x000ea80000300800 */
[----:B------:R-:W2:Y:S04]  /*e4a0*/  LDL.LU R27, [R1+0x8c] ;  /* 0x00008c00011b7983 */ /* 0x000ea80000300800 */
[----:B------:R0:W-:Y:S04]  /*e4b0*/  STL [R1+0x8b8], R13 ;  /* 0x0008b80d01007387 */ /* 0x0001e80000100800 */
[----:B------:R-:W-:Y:S04]  /*e4c0*/  STL [R1+0x84c], R14 ;  /* 0x00084c0e01007387 */ /* 0x000fe80000100800 */
[----:B------:R-:W-:Y:S04]  /*e4d0*/  STL [R1+0x848], R15 ;  /* 0x0008480f01007387 */ /* 0x000fe80000100800 */
[----:B------:R4:W-:Y:S01]  /*e4e0*/  STL [R1+0x920], R12 ;  /* 0x0009200c01007387 */ /* 0x0009e20000100800 */
[----:B0-----:R-:W-:-:S02]  /*e4f0*/  IMAD.MOV.U32 R13, RZ, RZ, R0 ;  /* 0x000000ffff0d7224 */ /* 0x001fc400078e0000 */
[----:B----4-:R-:W-:Y:S02]  /*e500*/  IMAD.MOV.U32 R12, RZ, RZ, R2 ;  /* 0x000000ffff0c7224 */ /* 0x010fe400078e0002 */
[----:B------:R-:W4:Y:S04]  /*e510*/  LDL.LU R2, [R1+0x97c] ;  /* 0x00097c0001027983 */ /* 0x000f280000300800 */
[----:B-1----:R-:W-:Y:S04]  /*e520*/  STL.64 [R1+0x90], R16 ;  /* 0x0000901001007387 */ /* 0x002fe80000100a00 */
[----:B------:R-:W-:Y:S04]  /*e530*/  STL.64 [R1+0x98], R18 ;  /* 0x0000981201007387 */ /* 0x000fe80000100a00 */
[----:B------:R-:W3:Y:S04]  /*e540*/  LDL.LU R0, [R1+0x978] ;  /* 0x0009780001007983 */ /* 0x000ee80000300800 */
[----:B------:R-:W0:Y:S04]  /*e550*/  LDSM.16.MT88.4 R16, [R29+0xc100] ;  /* 0x00c100001d10783b */ /* 0x000e280000004200 */
[----:B------:R-:W3:Y:S04]  /*e560*/  LDL.LU R14, [R1+0x48] ;  /* 0x00004800010e7983 */ /* 0x000ee80000300800 */
[----:B------:R-:W3:Y:S04]  /*e570*/  LDL.LU R15, [R1+0x4c] ;  /* 0x00004c00010f7983 */ /* 0x000ee80000300800 */
[----:B0-----:R-:W-:Y:S04]  /*e580*/  STL [R1+0x898], R16 ;  /* 0x0008981001007387 */ /* 0x001fe80000100800 */
[----:B------:R-:W-:Y:S04]  /*e590*/  STL [R1+0x894], R17 ;  /* 0x0008941101007387 */ /* 0x000fe80000100800 */
[----:B------:R4:W-:Y:S04]  /*e5a0*/  STL [R1+0x890], R18 ;  /* 0x0008901201007387 */ /* 0x0009e80000100800 */
[----:B------:R3:W-:Y:S01]  /*e5b0*/  STL [R1+0x88c], R19 ;  /* 0x00088c1301007387 */ /* 0x0007e20000100800 */
[----:B--2---:R-:W-:Y:S01]  /*e5c0*/  HMMA.16816.F32 R24, R20, R10, R24 ;  /* 0x0000000a1418723c */ /* 0x004fe20000001818 */
[----:B----4-:R-:W-:-:S02]  /*e5d0*/  IMAD.MOV.U32 R18, RZ, RZ, R2 ;  /* 0x000000ffff127224 */ /* 0x010fc400078e0002 */
[----:B------:R-:W-:Y:S02]  /*e5e0*/  IMAD.MOV.U32 R2, RZ, RZ, R10 ;  /* 0x000000ffff027224 */ /* 0x000fe400078e000a */
[----:B---3--:R-:W-:Y:S02]  /*e5f0*/  IMAD.MOV.U32 R19, RZ, RZ, R0 ;  /* 0x000000ffff137224 */ /* 0x008fe400078e0000 */
[----:B------:R-:W-:Y:S02]  /*e600*/  IMAD.MOV.U32 R0, RZ, RZ, R11 ;  /* 0x000000ffff007224 */ /* 0x000fe400078e000b */
[----:B------:R-:W2:Y:S04]  /*e610*/  LDL.LU.64 R10, [R1+0x970] ;  /* 0x00097000010a7983 */ /* 0x000ea80000300a00 */
[----:B------:R-:W2:Y:S10]  /*e620*/  LDL.LU.64 R8, [R1+0x968] ;  /* 0x0009680001087983 */ /* 0x000eb40000300a00 */
[----:B------:R0:W-:Y:S04]  /*e630*/  STL.64 [R1+0x8f8], R26 ;  /* 0x0008f81a01007387 */ /* 0x0001e80000100a00 */
[----:B------:R-:W-:Y:S01]  /*e640*/  STL.64 [R1+0x8f0], R24 ;  /* 0x0008f01801007387 */ /* 0x000fe20000100a00 */
[----:B0-----:R-:W-:-:S02]  /*e650*/  IMAD.MOV.U32 R26, RZ, RZ, R2 ;  /* 0x000000ffff1a7224 */ /* 0x001fc400078e0002 */
[----:B------:R-:W-:Y:S02]  /*e660*/  IMAD.MOV.U32 R27, RZ, RZ, R0 ;  /* 0x000000ffff1b7224 */ /* 0x000fe400078e0000 */
[----:B------:R-:W-:Y:S02]  /*e670*/  IMAD.MOV.U32 R2, RZ, RZ, R6 ;  /* 0x000000ffff027224 */ /* 0x000fe400078e0006 */
[----:B------:R-:W-:Y:S01]  /*e680*/  IMAD.MOV.U32 R0, RZ, RZ, R7 ;  /* 0x000000ffff007224 */ /* 0x000fe200078e0007 */
[C---:B--2---:R-:W-:Y:S01]  /*e690*/  HMMA.16816.F32 R8, R20.reuse, R6, R8 ;  /* 0x000000061408723c */ /* 0x044fe20000001808 */
[----:B------:R-:W2:Y:S04]  /*e6a0*/  LDL.LU.64 R6, [R1+0x960] ;  /* 0x0009600001067983 */ /* 0x000ea80000300a00 */
[----:B------:R-:W2:Y:S11]  /*e6b0*/  LDL.LU.64 R4, [R1+0x958] ;  /* 0x0009580001047983 */ /* 0x000eb60000300a00 */
[----:B------:R-:W-:Y:S07]  /*e6c0*/  @!UPT UIADD3 URZ, URZ, URZ, URZ ;  /* 0x0000003f3f3ff290 */ /* 0x000fee000fffe03f */
[----:B------:R0:W-:Y:S01]  /*e6d0*/  STL.64 [R1+0xe0], R8 ;  /* 0x0000e00801007387 */ /* 0x0001e20000100a00 */
[----:B------:R-:W-:Y:S02]  /*e6e0*/  IMAD.MOV.U32 R17, RZ, RZ, R10 ;  /* 0x000000ffff117224 */ /* 0x000fe400078e000a */
[----:B------:R-:W-:Y:S02]  /*e6f0*/  IMAD.MOV.U32 R16, RZ, RZ, R11 ;  /* 0x000000ffff107224 */ /* 0x000fe400078e000b */
[----:B------:R-:W3:Y:S01]  /*e700*/  LDL.LU.64 R10, [R1+0x950] ;  /* 0x00095000010a7983 */ /* 0x000ee20000300a00 */
[C---:B--2---:R-:W-:Y:S11]  /*e710*/  HMMA.16816.F32 R4, R20.reuse, R18, R4 ;  /* 0x000000121404723c */ /* 0x044ff60000001804 */
[----:B------:R-:W-:Y:S11]  /*e720*/  @!UPT UIADD3 URZ, URZ, URZ, URZ ;  /* 0x0000003f3f3ff290 */ /* 0x000ff6000fffe03f */
[----:B------:R-:W-:Y:S01]  /*e730*/  @!UPT UIADD3 URZ, URZ, URZ, URZ ;  /* 0x0000003f3f3ff290 */ /* 0x000fe2000fffe03f */
[----:B------:R1:W-:Y:S01]  /*e740*/  STL.64 [R1+0xd0], R4 ;  /* 0x0000d00401007387 */ /* 0x0003e20000100a00 */
[----:B0-----:R-:W-:Y:S02]  /*e750*/  IMAD.MOV.U32 R9, RZ, RZ, R6 ;  /* 0x000000ffff097224 */ /* 0x001fe400078e0006 */
[----:B------:R-:W-:Y:S02]  /*e760*/  IMAD.MOV.U32 R8, RZ, RZ, R7 ;  /* 0x000000ffff087224 */ /* 0x000fe400078e0007 */
[----:B------:R-:W3:Y:S04]  /*e770*/  LDL.LU.64 R6, [R1+0x948] ;  /* 0x0009480001067983 */ /* 0x000ee80000300a00 */
[----:B-1----:R-:W3:Y:S04]  /*e780*/  LDL.LU.64 R4, [R1+0x940] ;  /* 0x0009400001047983 */ /* 0x002ee80000300a00 */
[----:B------:R-:W-:Y:S04]  /*e790*/  STL.64 [R1+0x908], R18 ;  /* 0x0009081201007387 */ /* 0x000fe80000100a00 */
[----:B------:R-:W-:Y:S01]  /*e7a0*/  STL.64 [R1+0x900], R16 ;  /* 0x0009001001007387 */ /* 0x000fe20000100a00 */
[----:B---3--:R-:W-:Y:S03]  /*e7b0*/  HMMA.16816.F32 R20, R20, R10, R4 ;  /* 0x0000000a1414723c */ /* 0x008fe60000001804 */
[----:B------:R-:W2:Y:S04]  /*e7c0*/  LDL.LU.64 R6, [R1+0x938] ;  /* 0x0009380001067983 */ /* 0x000ea80000300a00 */
[----:B------:R-:W3:Y:S11]  /*e7d0*/  LDL.LU.64 R4, [R1+0x930] ;  /* 0x0009300001047983 */ /* 0x000ef60000300a00 */
[----:B------:R-:W-:Y:S05]  /*e7e0*/  @!UPT UIADD3 URZ, URZ, URZ, URZ ;  /* 0x0000003f3f3ff290 */ /* 0x000fea000fffe03f */
[----:B------:R-:W-:Y:S04]  /*e7f0*/  STL.64 [R1+0xc0], R20 ;  /* 0x0000c01401007387 */ /* 0x000fe80000100a00 */
[----:B------:R-:W-:Y:S04]  /*e800*/  STL.64 [R1+0x918], R10 ;  /* 0x0009180a01007387 */ /* 0x000fe80000100a00 */
[----:B------:R2:W-:Y:S02]  /*e810*/  STL.64 [R1+0x910], R8 ;  /* 0x0009100801007387 */ /* 0x0005e40000100a00 */
[----:B--2---:R-:W-:-:S02]  /*e820*/  IMAD.MOV.U32 R9, RZ, RZ, R6 ;  /* 0x000000ffff097224 */ /* 0x004fc400078e0006 */
[----:B------:R-:W-:Y:S02]  /*e830*/  IMAD.MOV.U32 R10, RZ, RZ, R7 ;  /* 0x000000ffff0a7224 */ /* 0x000fe400078e0007 */
[----:B---3--:R-:W-:Y:S02]  /*e840*/  IMAD.MOV.U32 R8, RZ, RZ, R5 ;  /* 0x000000ffff087224 */ /* 0x008fe400078e0005 */
[----:B------:R-:W2:Y:S04]  /*e850*/  LDL.LU R5, [R1+0x92c] ;  /* 0x00092c0001057983 */ /* 0x000ea80000300800 */
[----:B------:R-:W2:Y:S04]  /*e860*/  LDL.LU R6, [R1+0x928] ;  /* 0x0009280001067983 */ /* 0x000ea80000300800 */
[----:B------:R-:W2:Y:S04]  /*e870*/  LDL.LU R7, [R1+0x924] ;  /* 0x0009240001077983 */ /* 0x000ea80000300800 */
[----:B------:R-:W3:Y:S01]  /*e880*/  LDL.LU R11, [R1+0x3c] ;  /* 0x00003c00010b7983 */ /* 0x000ee20000300800 */
[----:B------:R-:W-:-:S02]  /*e890*/  IMAD.MOV.U32 R18, RZ, RZ, R2 ;  /* 0x000000ffff127224 */ /* 0x000fc400078e0002 */
[----:B------:R-:W-:Y:S01]  /*e8a0*/  IMAD.MOV.U32 R19, RZ, RZ, R0 ;  /* 0x000000ffff137224 */ /* 0x000fe200078e0000 */
[----:B------:R-:W4:Y:S01]  /*e8b0*/  LDL.LU R20, [R1+0x20] ;  /* 0x0000200001147983 */ /* 0x000f220000300800 */
[----:B------:R-:W-:Y:S02]  /*e8c0*/  IMAD.MOV.U32 R2, RZ, RZ, R22 ;  /* 0x000000ffff027224 */ /* 0x000fe400078e0016 */
[----:B------:R-:W-:Y:S01]  /*e8d0*/  IMAD.MOV.U32 R0, RZ, RZ, R23 ;  /* 0x000000ffff007224 */ /* 0x000fe200078e0017 */
[----:B------:R-:W4:Y:S04]  /*e8e0*/  LDL.LU R21, [R1+0x24] ;  /* 0x0000240001157983 */ /* 0x000f280000300800 */
[----:B------:R-:W4:Y:S04]  /*e8f0*/  LDL.LU R22, [R1+0x28] ;  /* 0x0000280001167983 */ /* 0x000f280000300800 */
[----:B------:R-:W4:Y:S01]  /*e900*/  LDL.LU R23, [R1+0x2c] ;  /* 0x00002c0001177983 */ /* 0x000f220000300800 */
[C---:B--2---:R-:W-:Y:S03]  /*e910*/  HMMA.16816.F32 R24, R4.reuse, R26, R12 ;  /* 0x0000001a0418723c */ /* 0x044fe6000000180c */
[----:B------:R-:W2:Y:S05]  /*e920*/  LDL.LU R12, [R1+0x920] ;  /* 0x00092000010c7983 */ /* 0x000eaa0000300800 */
[----:B---3--:R-:W-:Y:S11]  /*e930*/  HMMA.16816.F32 R16, R4, R18, R8 ;  /* 0x000000120410723c */ /* 0x008ff60000001808 */
[----:B------:R-:W-:Y:S04]  /*e940*/  @!UPT UIADD3 URZ, URZ, URZ, URZ ;  /* 0x0000003f3f3ff290 */ /* 0x000fe8000fffe03f */
[----:B------:R0:W-:Y:S01]  /*e950*/  STL [R1+0xb4], R25 ;  /* 0x0000b41901007387 */ /* 0x0001e20000100800 */
[----:B------:R-:W-:-:S03]  /*e960*/  IMAD.MOV.U32 R13, RZ, RZ, R24 ;  /* 0x000000ffff0d7224 */ /* 0x000fc600078e0018 */
[----:B------:R1:W-:Y:S04]  /*e970*/  STL.64 [R1+0xb8], R26 ;  /* 0x0000b81a01007387 */ /* 0x0003e80000100a00 */
[----:B------:R-:W3:Y:S01]  /*e980*/  LDL.LU R24, [R1+0x10] ;  /* 0x0000100001187983 */ /* 0x000ee20000300800 */
[----:B------:R-:W-:-:S03]  /*e990*/  IMAD.MOV.U32 R14, RZ, RZ, R18 ;  /* 0x000000ffff0e7224 */ /* 0x000fc600078e0012 */
[----:B0-----:R-:W3:Y:S01]  /*e9a0*/  LDL.LU R25, [R1+0x14] ;  /* 0x0000140001197983 */ /* 0x001ee20000300800 */
[----:B-1----:R-:W-:-:S03]  /*e9b0*/  IMAD.MOV.U32 R27, RZ, RZ, R3 ;  /* 0x000000ffff1b7224 */ /* 0x002fc600078e0003 */
[----:B------:R-:W3:Y:S01]  /*e9c0*/  LDL.LU.64 R10, [R1+0x918] ;  /* 0x00091800010a7983 */ /* 0x000ee20000300a00 */
[----:B------:R-:W-:-:S03]  /*e9d0*/  IMAD.MOV.U32 R3, RZ, RZ, R19 ;  /* 0x000000ffff037224 */ /* 0x000fc600078e0013 */
[----:B------:R-:W3:Y:S04]  /*e9e0*/  LDL.LU.64 R8, [R1+0x910] ;  /* 0x0009100001087983 */ /* 0x000ee80000300a00 */
[----:B------:R-:W4:Y:S01]  /*e9f0*/  LDL.LU.64 R18, [R1+0x908] ;  /* 0x0009080001127983 */ /* 0x000f220000300a00 */
[----:B------:R-:W-:Y:S02]  /*ea00*/  IMAD.MOV.U32 R26, RZ, RZ, R28 ;  /* 0x000000ffff1a7224 */ /* 0x000fe400078e001c */
[----:B------:R-:W-:Y:S02]  /*ea10*/  IMAD.MOV.U32 R28, RZ, RZ, R16 ;  /* 0x000000ffff1c7224 */ /* 0x000fe400078e0010 */
[----:B------:R-:W-:Y:S02]  /*ea20*/  IMAD.MOV.U32 R15, RZ, RZ, R17 ;  /* 0x000000ffff0f7224 */ /* 0x000fe400078e0011 */
[----:B------:R-:W3:Y:S04]  /*ea30*/  LDL.LU.64 R16, [R1+0x900] ;  /* 0x0009000001107983 */ /* 0x000ee80000300a00 */
[----:B------:R-:W-:Y:S04]  /*ea40*/  STL.64 [R1+0x8c8], R14 ;  /* 0x0008c80e01007387 */ /* 0x000fe80000100a00 */
[----:B--2---:R0:W-:Y:S04]  /*ea50*/  STL.64 [R1+0x8c0], R12 ;  /* 0x0008c00c01007387 */ /* 0x0041e80000100a00 */
[----:B0-----:R-:W2:Y:S04]  /*ea60*/  LDL.LU R12, [R1+0xe0] ;  /* 0x0000e000010c7983 */ /* 0x001ea80000300800 */
[----:B------:R-:W2:Y:S01]  /*ea70*/  LDL.LU R13, [R1+0xe4] ;  /* 0x0000e400010d7983 */ /* 0x000ea20000300800 */
[----:B----4-:R-:W-:Y:S01]  /*ea80*/  HMMA.16816.F32 R20, R4, R18, R20 ;  /* 0x000000120414723c */ /* 0x010fe20000001814 */
[----:B---3--:R-:W-:-:S02]  /*ea90*/  IMAD.MOV.U32 R14, RZ, RZ, R17 ;  /* 0x000000ffff0e7224 */ /* 0x008fc400078e0011 */
[----:B------:R-:W-:Y:S11]  /*eaa0*/  IMAD.MOV.U32 R15, RZ, RZ, R16 ;  /* 0x000000ffff0f7224 */ /* 0x000ff600078e0010 */
[----:B------:R-:W-:Y:S10]  /*eab0*/  @!UPT UIADD3 URZ, URZ, URZ, URZ ;  /* 0x0000003f3f3ff290 */ /* 0x000ff4000fffe03f */
[----:B------:R-:W-:Y:S02]  /*eac0*/  IMAD.MOV.U32 R18, RZ, RZ, R22 ;  /* 0x000000ffff127224 */ /* 0x000fe400078e0016 */
[----:B------:R-:W-:Y:S02]  /*ead0*/  IMAD.MOV.U32 R19, RZ, RZ, R23 ;  /* 0x000000ffff137224 */ /* 0x000fe400078e0017 */
[----:B------:R-:W-:Y:S02]  /*eae0*/  IMAD.MOV.U32 R16, RZ, RZ, R20 ;  /* 0x000000ffff107224 */ /* 0x000fe400078e0014 */
[----:B------:R-:W-:Y:S01]  /*eaf0*/  IMAD.MOV.U32 R17, RZ, RZ, R21 ;  /* 0x000000ffff117224 */ /* 0x000fe200078e0015 */
[----:B------:R-:W-:Y:S04]  /*eb00*/  STL.64 [R1+0x8a8], R18 ;  /* 0x0008a81201007387 */ /* 0x000fe80000100a00 */
[----:B------:R0:W-:Y:S04]  /*eb10*/  STL.64 [R1+0x8a0], R16 ;  /* 0x0008a01001007387 */ /* 0x0001e80000100a00 */
[----:B------:R-:W1:Y:S04]  /*eb20*/  LDSM.16.MT88.4 R20, [R29+0xe000] ;  /* 0x00e000001d14783b */ /* 0x000e680000004200 */
[----:B0-----:R-:W3:Y:S01]  /*eb30*/  LDL.LU.64 R16, [R1+0x90] ;  /* 0x0000900001107983 */ /* 0x001ee20000300a00 */
[----:B------:R-:W-:Y:S01]  /*eb40*/  HMMA.16816.F32 R4, R4, R10, R24 ;  /* 0x0000000a0404723c */ /* 0x000fe20000001818 */
[----:B------:R-:W-:-:S02]  /*eb50*/  IMAD.MOV.U32 R18, RZ, RZ, R9 ;  /* 0x000000ffff127224 */ /* 0x000fc400078e0009 */
[----:B------:R-:W-:Y:S01]  /*eb60*/  IMAD.MOV.U32 R19, RZ, RZ, R8 ;  /* 0x000000ffff137224 */ /* 0x000fe200078e0008 */
[----:B---3--:R0:W-:Y:S04]  /*eb70*/  STL.64 [R1+0x8b0], R16 ;  /* 0x0008b01001007387 */ /* 0x0081e80000100a00 */
[----:B0-----:R-:W3:Y:S04]  /*eb80*/  LDL.LU R16, [R1+0xd0] ;  /* 0x0000d00001107983 */ /* 0x001ee80000300800 */
[----:B------:R-:W3:Y:S04]  /*eb90*/  LDL.LU R17, [R1+0xd4] ;  /* 0x0000d40001117983 */ /* 0x000ee80000300800 */
[----:B-1----:R-:W-:Y:S04]  /*eba0*/  STL [R1+0x85c], R20 ;  /* 0x00085c1401007387 */ /* 0x002fe80000100800 */
[----:B------:R0:W-:Y:S04]  /*ebb0*/  STL [R1+0x858], R21 ;  /* 0x0008581501007387 */ /* 0x0001e80000100800 */
[----:B------:R-:W-:Y:S04]  /*ebc0*/  STL [R1+0x854], R22 ;  /* 0x0008541601007387 */ /* 0x000fe80000100800 */
[----:B------:R-:W-:Y:S04]  /*ebd0*/  STL [R1+0x850], R23 ;  /* 0x0008501701007387 */ /* 0x000fe80000100800 */
[----:B0-----:R-:W4:Y:S04]  /*ebe0*/  LDL.LU.64 R20, [R1] ;  /* 0x0000000001147983 */ /* 0x001f280000300a00 */
[----:B------:R-:W4:Y:S04]  /*ebf0*/  LDL.LU.64 R26, [R1+0x8f8] ;  /* 0x0008f800011a7983 */ /* 0x000f280000300a00 */
[----:B------:R-:W4:Y:S04]  /*ec00*/  LDL.LU.64 R24, [R1+0x8f0] ;  /* 0x0008f00001187983 */ /* 0x000f280000300a00 */
[----:B------:R-:W4:Y:S04]  /*ec10*/  LDL.LU.64 R10, [R1+0x8e8] ;  /* 0x0008e800010a7983 */ /* 0x000f280000300a00 */
[----:B------:R-:W4:Y:S04]  /*ec20*/  LDL.LU.64 R8, [R1+0x8e0] ;  /* 0x0008e00001087983 */ /* 0x000f280000300a00 */
[----:B------:R-:W-:Y:S04]  /*ec30*/  STL.64 [R1+0x40], R4 ;  /* 0x0000400401007387 */ /* 0x000fe80000100a00 */
[----:B------:R-:W-:Y:S04]  /*ec40*/  STL.64 [R1+0x48], R6 ;  /* 0x0000480601007387 */ /* 0x000fe80000100a00 */
[----:B------:R-:W0:Y:S04]  /*ec50*/  LDSM.16.MT88.4 R4, [R29+0xe100] ;  /* 0x00e100001d04783b */ /* 0x000e280000004200 */
[----:B0-----:R-:W-:Y:S04]  /*ec60*/  STL.64 [R1+0x808], R6 ;  /* 0x0008080601007387 */ /* 0x001fe80000100a00 */
[----:B------:R0:W-:Y:S04]  /*ec70*/  STL.64 [R1+0x800], R4 ;  /* 0x0008000401007387 */ /* 0x0001e80000100a00 */
[----:B0-----:R-:W2:Y:S04]  /*ec80*/  LDL.LU R4, [R1+0xc0] ;  /* 0x0000c00001047983 */ /* 0x001ea80000300800 */
[----:B------:R-:W2:Y:S04]  /*ec90*/  LDL.LU R5, [R1+0xc4] ;  /* 0x0000c40001057983 */ /* 0x000ea80000300800 */
[----:B------:R-:W-:Y:S01]  /*eca0*/  STL [R1+0x70c], R29 ;  /* 0x00070c1d01007387 */ /* 0x000fe20000100800 */
[----:B----4-:R-:W-:Y:S11]  /*ecb0*/  HMMA.16816.F32 R24, R8, R20, R24 ;  /* 0x000000140818723c */ /* 0x010ff60000001818 */
[----:B------:R-:W-:Y:S11]  /*ecc0*/  @!UPT UIADD3 URZ, URZ, URZ, URZ ;  /* 0x0000003f3f3ff290 */ /* 0x000ff6000fffe03f */
[----:B------:R-:W-:Y:S01]  /*ecd0*/  @!UPT UIADD3 URZ, URZ, URZ, URZ ;  /* 0x0000003f3f3ff290 */ /* 0x000fe2000fffe03f */
[----:B------:R-:W-:Y:S04]  /*ece0*/  STL.64 [R1+0x70], R24 ;  /* 0x0000701801007387 */ /* 0x000fe80000100a00 */
[----:B------:R0:W-:Y:S04]  /*ecf0*/  STL.64 [R1+0x78], R26 ;  /* 0x0000781a01007387 */ /* 0x0001e80000100a00 */
[----:B0-----:R-:W4:Y:S04]  /*ed00*/  LDL.LU.64 R26, [R1+0x8d8] ;  /* 0x0008d800011a7983 */ /* 0x001f280000300a00 */
[----:B------:R-:W2:Y:S01]  /*ed10*/  LDL.LU.64 R24, [R1+0x8d0] ;  /* 0x0008d00001187983 */ /* 0x000ea20000300a00 */
[----:B------:R-:W-:-:S02]  /*ed20*/  IMAD.MOV.U32 R7, RZ, RZ, R0 ;  /* 0x000000ffff077224 */ /* 0x000fc400078e0000 */
[----:B------:R-:W-:Y:S02]  /*ed30*/  IMAD.MOV.U32 R6, RZ, RZ, R2 ;  /* 0x000000ffff067224 */ /* 0x000fe400078e0002 */
[----:B------:R-:W-:Y:S02]  /*ed40*/  IMAD.MOV.U32 R0, RZ, RZ, R21 ;  /* 0x000000ffff007224 */ /* 0x000fe400078e0015 */
[----:B------:R-:W-:Y:S01]  /*ed50*/  IMAD.MOV.U32 R2, RZ, RZ, R20 ;  /* 0x000000ffff027224 */ /* 0x000fe200078e0014 */
[----:B--2---:R-:W-:Y:S11]  /*ed60*/  HMMA.16816.F32 R12, R8, R24, R12 ;  /* 0x00000018080c723c */ /* 0x004ff6000000180c */
[----:B------:R-:W-:Y:S11]  /*ed70*/  @!UPT UIADD3 URZ, URZ, URZ, URZ ;  /* 0x0000003f3f3ff290 */ /* 0x000ff6000fffe03f */
[----:B------:R-:W-:Y:S01]  /*ed80*/  @!UPT UIADD3 URZ, URZ, URZ, URZ ;  /* 0x0000003f3f3ff290 */ /* 0x000fe2000fffe03f */
[----:B------:R0:W-:Y:S01]  /*ed90*/  STL [R1+0x60], R12 ;  /* 0x0000600c01007387 */ /* 0x0001e20000100800 */
[----:B------:R-:W-:Y:S02]  /*eda0*/  IMAD.MOV.U32 R21, RZ, RZ, R14 ;  /* 0x000000ffff157224 */ /* 0x000fe400078e000e */
[----:B------:R-:W-:Y:S02]  /*edb0*/  IMAD.MOV.U32 R22, RZ, RZ, R15 ;  /* 0x000000ffff167224 */ /* 0x000fe400078e000f */
[----:B------:R-:W-:Y:S01]  /*edc0*/  IMAD.MOV.U32 R20, RZ, RZ, R13 ;  /* 0x000000ffff147224 */ /* 0x000fe200078e000d */
[----:B------:R-:W2:Y:S04]  /*edd0*/  LDL.LU.64 R14, [R1+0x8c8] ;  /* 0x0008c800010e7983 */ /* 0x000ea80000300a00 */
[----:B0-----:R-:W2:Y:S04]  /*ede0*/  LDL.LU.64 R12, [R1+0x8c0] ;  /* 0x0008c000010c7983 */ /* 0x001ea80000300a00 */
[----:B------:R-:W-:Y:S04]  /*edf0*/  STL [R1+0x888], R22 ;  /* 0x0008881601007387 */ /* 0x000fe80000100800 */
[----:B------:R2:W-:Y:S02]  /*ee00*/  STL.64 [R1+0x880], R20 ;  /* 0x0008801401007387 */ /* 0x0005e40000100a00 */
[----:B--2---:R-:W-:-:S02]  /*ee10*/  IMAD.MOV.U32 R20, RZ, RZ, R13 ;  /* 0x000000ffff147224 */ /* 0x004fc400078e000d */
[----:B------:R-:W3:Y:S04]  /*ee20*/  LDL.LU R13, [R1+0x8b8] ;  /* 0x0008b800010d7983 */ /* 0x000ee80000300800 */
[----:B------:R-:W2:Y:S04]  /*ee30*/  LDL.LU R21, [R1+0xb4] ;  /* 0x0000b40001157983 */ /* 0x000ea80000300800 */
[----:B------:R-:W2:Y:S04]  /*ee40*/  LDL.LU R22, [R1+0xb8] ;  /* 0x0000b80001167983 */ /* 0x000ea80000300800 */
[----:B------:R-:W2:Y:S04]  /*ee50*/  LDL.LU R23, [R1+0xbc] ;  /* 0x0000bc0001177983 */ /* 0x000ea80000300800 */
[----:B----4-:R-:W-:Y:S04]  /*ee60*/  STL.64 [R1+0x878], R26 ;  /* 0x0008781a01007387 */ /* 0x010fe80000100a00 */
[----:B------:R-:W-:Y:S01]  /*ee70*/  STL.64 [R1+0x870], R24 ;  /* 0x0008701801007387 */ /* 0x000fe20000100a00 */
[C---:B---3--:R-:W-:Y:S11]  /*ee80*/  HMMA.16816.F32 R16, R8.reuse, R12, R16 ;  /* 0x0000000c0810723c */ /* 0x048ff60000001810 */
[----:B------:R-:W-:Y:S11]  /*ee90*/  @!UPT UIADD3 URZ, URZ, URZ, URZ ;  /* 0x0000003f3f3ff290 */ /* 0x000ff6000fffe03f */
[----:B------:R-:W-:Y:S01]  /*eea0*/  @!UPT UIADD3 URZ, URZ, URZ, URZ ;  /* 0x0000003f3f3ff290 */ /* 0x000fe2000fffe03f */
[----:B------:R0:W-:Y:S01]  /*eeb0*/  STL.64 [R1+0x50], R16 ;  /* 0x0000501001007387 */ /* 0x0001e20000100a00 */
[----:B------:R1:W-:Y:S03]  /*eec0*/  STL.64 [R1+0x58], R18 ;  /* 0x0000581201007387 */ /* 0x0003e60000100a00 */
[----:B0-----:R-:W3:Y:S01]  /*eed0*/  LDL.LU.64 R16, [R1+0x8b0] ;  /* 0x0008b00001107983 */ /* 0x001ee20000300a00 */
[----:B------:R-:W-:Y:S02]  /*eee0*/  IMAD.MOV.U32 R24, RZ, RZ, R2 ;  /* 0x000000ffff187224 */ /* 0x000fe400078e0002 */
[----:B------:R-:W-:Y:S02]  /*eef0*/  IMAD.MOV.U32 R25, RZ, RZ, R0 ;  /* 0x000000ffff197224 */ /* 0x000fe400078e0000 */
[----:B-1----:R-:W4:Y:S01]  /*ef00*/  LDL.LU.64 R18, [R1+0x8a8] ;  /* 0x0008a80001127983 */ /* 0x002f220000300a00 */
[----:B---3--:R-:W-:Y:S01]  /*ef10*/  HMMA.16816.F32 R4, R8, R16, R4 ;  /* 0x000000100804723c */ /* 0x008fe20000001804 */
[----:B------:R-:W-:-:S02]  /*ef20*/  IMAD.MOV.U32 R2, RZ, RZ, R16 ;  /* 0x000000ffff027224 */ /* 0x000fc400078e0010 */
[----:B------:R-:W-:Y:S02]  /*ef30*/  IMAD.MOV.U32 R0, RZ, RZ, R17 ;  /* 0x000000ffff007224 */ /* 0x000fe400078e0011 */
[----:B------:R-:W3:Y:S02]  /*ef40*/  LDL.LU.64 R16, [R1+0x8a0] ;  /* 0x0008a00001107983 */ /* 0x000ee40000300a00 */
[----:B----4-:R-:W-:Y:S02]  /*ef50*/  IMAD.MOV.U32 R10, RZ, RZ, R18 ;  /* 0x000000ffff0a7224 */ /* 0x010fe400078e0012 */
[----:B------:R-:W-:Y:S02]  /*ef60*/  IMAD.MOV.U32 R11, RZ, RZ, R19 ;  /* 0x000000ffff0b7224 */ /* 0x000fe400078e0013 */
[----:B---3--:R-:W-:Y:S02]  /*ef70*/  IMAD.MOV.U32 R8, RZ, RZ, R16 ;  /* 0x000000ffff087224 */ /* 0x008fe400078e0010 */
[----:B------:R-:W-:Y:S01]  /*ef80*/  IMAD.MOV.U32 R9, RZ, RZ, R17 ;  /* 0x000000ffff097224 */ /* 0x000fe200078e0011 */
[----:B------:R-:W2:Y:S01]  /*ef90*/  LDL.LU R16, [R1+0x898] ;  /* 0x0008980001107983 */ /* 0x000ea20000300800 */
[----:B------:R-:W2:Y:S02]  /*efa0*/  LDL.LU R17, [R1+0x894] ;  /* 0x0008940001117983 */ /* 0x000ea40000300800 */
[----:B------:R-:W2:Y:S02]  /*efb0*/  LDL.LU R18, [R1+0x890] ;  /* 0x0008900001127983 */ /* 0x000ea40000300800 */
[----:B------:R-:W2:Y:S01]  /*efc0*/  LDL.LU R19, [R1+0x88c] ;  /* 0x00088c0001137983 */ /* 0x000ea20000300800 */
[----:B------:R0:W-:Y:S01]  /*efd0*/  STL.64 [R1+0x868], R10 ;  /* 0x0008680a01007387 */ /* 0x0001e20000100a00 */
[----:B------:R1:W-:Y:S02]  /*efe0*/  STL.64 [R1+0x860], R8 ;  /* 0x0008600801007387 */ /* 0x0003e40000100a00 */
[----:B------:R-:W-:Y:S02]  /*eff0*/  STL.64 [R1+0x828], R6 ;  /* 0x0008280601007387 */ /* 0x000fe40000100a00 */
[----:B------:R3:W-:Y:S02]  /*f000*/  STL.64 [R1+0x820], R4 ;  /* 0x0008200401007387 */ /* 0x0007e40000100a00 */
[----:B0-----:R-:W-:-:S02]  /*f010*/  IMAD.MOV.U32 R11, RZ, RZ, R3 ;  /* 0x000000ffff0b7224 */ /* 0x001fc400078e0003 */
[----:B-1----:R-:W-:Y:S02]  /*f020*/  IMAD.MOV.U32 R8, RZ, RZ, R28 ;  /* 0x000000ffff087224 */ /* 0x002fe400078e001c */
[----:B---3--:R-:W-:Y:S02]  /*f030*/  IMAD.MOV.U32 R4, RZ, RZ, R2 ;  /* 0x000000ffff047224 */ /* 0x008fe400078e0002 */
[----:B------:R-:W-:Y:S01]  /*f040*/  IMAD.MOV.U32 R5, RZ, RZ, R0 ;  /* 0x000000ffff057224 */ /* 0x000fe200078e0000 */
[----:B--2---:R-:W-:Y:S01]  /*f050*/  HMMA.16816.F32 R24, R16, R24, R20 ;  /* 0x000000181018723c */ /* 0x004fe20000001814 */
[----:B------:R-:W2:Y:S01]  /*f060*/  LDL.LU R22, [R1+0x888] ;  /* 0x0008880001167983 */ /* 0x000ea20000300800 */
[----:B------:R-:W3:Y:S11]  /*f070*/  LDL.LU.64 R20, [R1+0x880] ;  /* 0x0008800001147983 */ /* 0x000ef60000300a00 */
[----:B------:R-:W-:Y:S11]  /*f080*/  @!UPT UIADD3 URZ, URZ, URZ, URZ ;  /* 0x0000003f3f3ff290 */ /* 0x000ff6000fffe03f */
[----:B------:R-:W-:Y:S02]  /*f090*/  IMAD.MOV.U32 R2, RZ, RZ, R26 ;  /* 0x000000ffff027224 */ /* 0x000fe400078e001a */
[----:B------:R-:W-:Y:S02]  /*f0a0*/  IMAD.MOV.U32 R0, RZ, RZ, R27 ;  /* 0x000000ffff007224 */ /* 0x000fe400078e001b */
[----:B------:R-:W-:Y:S02]  /*f0b0*/  IMAD.MOV.U32 R28, RZ, RZ, R24 ;  /* 0x000000ffff1c7224 */ /* 0x000fe400078e0018 */
[----:B------:R-:W-:Y:S01]  /*f0c0*/  IMAD.MOV.U32 R3, RZ, RZ, R25 ;  /* 0x000000ffff037224 */ /* 0x000fe200078e0019 */
[----:B------:R-:W4:Y:S01]  /*f0d0*/  LDL.LU.64 R26, [R1+0x878] ;  /* 0x00087800011a7983 */ /* 0x000f220000300a00 */
[----:B------:R-:W2:Y:S02]  /*f0e0*/  LDL.LU.64 R24, [R1+0x870] ;  /* 0x0008700001187983 */ /* 0x000ea40000300a00 */
[----:B------:R-:W-:-:S02]  /*f0f0*/  IMAD.MOV.U32 R9, RZ, RZ, R15 ;  /* 0x000000ffff097224 */ /* 0x000fc400078e000f */
[----:B------:R-:W-:-:S07]  /*f100*/  IMAD.MOV.U32 R10, RZ, RZ, R14 ;  /* 0x000000ffff0a7224 */ /* 0x000fce00078e000e */
[C---:B--2---:R-:W-:Y:S11]  /*f110*/  HMMA.16816.F32 R8, R16.reuse, R24, R8 ;  /* 0x000000181008723c */ /* 0x044ff60000001808 */
[----:B------:R-:W-:Y:S11]  /*f120*/  @!UPT UIADD3 URZ, URZ, URZ, URZ ;  /* 0x0000003f3f3ff290 */ /* 0x000ff6000fffe03f */
[----:B------:R-:W-:Y:S02]  /*f130*/  @!UPT UIADD3 URZ, URZ, URZ, URZ ;  /* 0x0000003f3f3ff290 */ /* 0x000fe4000fffe03f */
[----:B------:R-:W-:Y:S02]  /*f140*/  IMAD.MOV.U32 R15, RZ, RZ, R10 ;  /* 0x000000ffff0f7224 */ /* 0x000fe400078e000a */
[----:B------:R-:W-:Y:S02]  /*f150*/  IMAD.MOV.U32 R29, RZ, RZ, R11 ;  /* 0x000000ffff1d7224 */ /* 0x000fe400078e000b */
[----:B------:R-:W-:Y:S02]  /*f160*/  IMAD.MOV.U32 R23, RZ, RZ, R8 ;  /* 0x000000ffff177224 */ /* 0x000fe400078e0008 */
[----:B------:R-:W-:Y:S01]  /*f170*/  IMAD.MOV.U32 R14, RZ, RZ, R9 ;  /* 0x000000ffff0e7224 */ /* 0x000fe200078e0009 */
[----:B------:R-:W2:Y:S01]  /*f180*/  LDL.LU.64 R10, [R1+0x868] ;  /* 0x00086800010a7983 */ /* 0x000ea20000300a00 */
[----:B------:R-:W2:Y:S02]  /*f190*/  LDL.LU.64 R8, [R1+0x860] ;  /* 0x0008600001087983 */ /* 0x000ea40000300a00 */
[----:B----4-:R0:W-:Y:S02]  /*f1a0*/  STL.64 [R1+0x840], R26 ;  /* 0x0008401a01007387 */ /* 0x0101e40000100a00 */
[----:B------:R-:W4:Y:S01]  /*f1b0*/  LDL.LU R24, [R1+0x70] ;  /* 0x0000700001187983 */ /* 0x000f220000300800 */
[----:B------:R-:W4:Y:S04]  /*f1c0*/  LDL.LU R25, [R1+0x74] ;  /* 0x0000740001197983 */ /* 0x000f280000300800 */
[----:B0-----:R-:W4:Y:S01]  /*f1d0*/  LDL.LU R26, [R1+0x78] ;  /* 0x00007800011a7983 */ /* 0x001f220000300800 */
[----:B------:R-:W4:Y:S01]  /*f1e0*/  LDL.LU R27, [R1+0x7c] ;  /* 0x00007c00011b7983 */ /* 0x000f220000300800 */
[C---:B--2---:R-:W-:Y:S11]  /*f1f0*/  HMMA.16816.F32 R8, R16.reuse, R12, R8 ;  /* 0x0000000c1008723c */ /* 0x044ff60000001808 */
[----:B------:R-:W-:Y:S11]  /*f200*/  @!UPT UIADD3 URZ, URZ, URZ, URZ ;  /* 0x0000003f3f3ff290 */ /* 0x000ff6000fffe03f */
[----:B------:R-:W-:Y:S01]  /*f210*/  @!UPT UIADD3 URZ, URZ, URZ, URZ ;  /* 0x0000003f3f3ff290 */ /* 0x000fe2000fffe03f */
[----:B------:R-:W-:Y:S01]  /*f220*/  STL.64 [R1+0x7d8], R10 ;  /* 0x0007d80a01007387 */ /* 0x000fe20000100a00 */
[----:B------:R0:W-:Y:S03]  /*f230*/  STL.64 [R1+0x7d0], R8 ;  /* 0x0007d00801007387 */ /* 0x0001e60000100a00 */
[----:B0-----:R-:W2:Y:S01]  /*f240*/  LDL.LU R8, [R1+0x40] ;  /* 0x0000400001087983 */ /* 0x001ea20000300800 */
[----:B------:R-:W2:Y:S02]  /*f250*/  LDL.LU R9, [R1+0x44] ;  /* 0x0000440001097983 */ /* 0x000ea40000300800 */
[----:B------:R-:W2:Y:S02]  /*f260*/  LDL.LU R10, [R1+0x48] ;  /* 0x00004800010a7983 */ /* 0x000ea40000300800 */
[----:B------:R-:W2:Y:S02]  /*f270*/  LDL.LU R11, [R1+0x4c] ;  /* 0x00004c00010b7983 */ /* 0x000ea40000300800 */
[----:B--2---:R-:W-:Y:S01]  /*f280*/  HMMA.16816.F32 R16, R16, R4, R8 ;  /* 0x000000041010723c */ /* 0x004fe20000001808 */
[----:B------:R-:W2:Y:S01]  /*f290*/  LDL.LU R4, [R1+0x50] ;  /* 0x0000500001047983 */ /* 0x000ea20000300800 */
[----:B------:R-:W2:Y:S02]  /*f2a0*/  LDL.LU R5, [R1+0x54] ;  /* 0x0000540001057983 */ /* 0x000ea40000300800 */
[----:B------:R-:W2:Y:S02]  /*f2b0*/  LDL.LU R6, [R1+0x58] ;  /* 0x0000580001067983 */ /* 0x000ea40000300800 */
[----:B------:R-:W2:Y:S02]  /*f2c0*/  LDL.LU R7, [R1+0x5c] ;  /* 0x00005c0001077983 */ /* 0x000ea40000300800 */
[----:B------:R-:W-:Y:S01]  /*f2d0*/  IMAD.MOV.U32 R8, RZ, RZ, R23 ;  /* 0x000000ffff087224 */ /* 0x000fe200078e0017 */
[----:B--2---:R3:W-:Y:S01]  /*f2e0*/  STL.64 [R1+0x838], R6 ;  /* 0x0008380601007387 */ /* 0x0047e20000100a00 */
[----:B------:R0:W-:Y:S02]  /*f2f0*/  STL.64 [R1+0x830], R4 ;  /* 0x0008300401007387 */ /* 0x0001e40000100a00 */
[----:B---3--:R-:W-:Y:S01]  /*f300*/  IMAD.MOV.U32 R6, RZ, RZ, R21 ;  /* 0x000000ffff067224 */ /* 0x008fe200078e0015 */
[----:B0-----:R-:W2:Y:S01]  /*f310*/  LDL.LU R4, [R1+0x60] ;  /* 0x0000600001047983 */ /* 0x001ea20000300800 */
[----:B------:R-:W-:-:S02]  /*f320*/  IMAD.MOV.U32 R5, RZ, RZ, R20 ;  /* 0x000000ffff057224 */ /* 0x000fc400078e0014 */
[----:B------:R-:W4:Y:S02]  /*f330*/  LDL.LU R20, [R1+0x85c] ;  /* 0x00085c0001147983 */ /* 0x000f240000300800 */
[----:B------:R-:W4:Y:S02]  /*f340*/  LDL.LU R21, [R1+0x858] ;  /* 0x0008580001157983 */ /* 0x000f240000300800 */
[----:B------:R-:W-:Y:S02]  /*f350*/  IMAD.MOV.U32 R7, RZ, RZ, R22 ;  /* 0x000000ffff077224 */ /* 0x000fe400078e0016 */
[----:B------:R-:W4:Y:S01]  /*f360*/  LDL.LU R22, [R1+0x854] ;  /* 0x0008540001167983 */ /* 0x000f220000300800 */
[----:B------:R0:W-:Y:S02]  /*f370*/  STL.64 [R1+0x7e8], R18 ;  /* 0x0007e81201007387 */ /* 0x0001e40000100a00 */
[----:B------:R-:W-:Y:S01]  /*f380*/  STL.64 [R1+0x7e0], R16 ;  /* 0x0007e01001007387 */ /* 0x000fe20000100a00 */
[----:B0-----:R-:W4:Y:S01]  /*f390*/  LDL.LU R18, [R1+0x8] ;  /* 0x0000080001127983 */ /* 0x001f220000300800 */
[----:B------:R-:W4:Y:S02]  /*f3a0*/  LDL.LU R19, [R1+0xc] ;  /* 0x00000c0001137983 */ /* 0x000f240000300800 */
[----:B------:R-:W4:Y:S02]  /*f3b0*/  LDL.LU R23, [R1+0x850] ;  /* 0x0008500001177983 */ /* 0x000f240000300800 */
[----:B------:R-:W-:-:S02]  /*f3c0*/  IMAD.MOV.U32 R10, RZ, RZ, R15 ;  /* 0x000000ffff0a7224 */ /* 0x000fc400078e000f */
[----:B------:R-:W-:Y:S02]  /*f3d0*/  IMAD.MOV.U32 R11, RZ, RZ, R29 ;  /* 0x000000ffff0b7224 */ /* 0x000fe400078e001d */
[----:B------:R-:W-:Y:S02]  /*f3e0*/  IMAD.MOV.U32 R9, RZ, RZ, R14 ;  /* 0x000000ffff097224 */ /* 0x000fe400078e000e */
[----:B------:R-:W3:Y:S01]  /*f3f0*/  LDL.LU R14, [R1+0x84c] ;  /* 0x00084c00010e7983 */ /* 0x000ee20000300800 */
[----:B------:R-:W3:Y:S02]  /*f400*/  LDL.LU R15, [R1+0x848] ;  /* 0x00084800010f7983 */ /* 0x000ee40000300800 */
[----:B------:R0:W-:Y:S02]  /*f410*/  STL.64 [R1+0x7f8], R10 ;  /* 0x0007f80a01007387 */ /* 0x0001e40000100a00 */
[----:B------:R1:W-:Y:S02]  /*f420*/  STL.64 [R1+0x7f0], R8 ;  /* 0x0007f00801007387 */ /* 0x0003e40000100a00 */
[----:B0-----:R-:W-:-:S02]  /*f430*/  IMAD.MOV.U32 R10, RZ, RZ, R2 ;  /* 0x000000ffff0a7224 */ /* 0x001fc400078e0002 */
[----:B------:R-:W-:Y:S02]  /*f440*/  IMAD.MOV.U32 R11, RZ, RZ, R0 ;  /* 0x000000ffff0b7224 */ /* 0x000fe400078e0000 */
[----:B-1----:R-:W-:Y:S02]  /*f450*/  IMAD.MOV.U32 R8, RZ, RZ, R28 ;  /* 0x000000ffff087224 */ /* 0x002fe400078e001c */
[----:B------:R-:W-:Y:S01]  /*f460*/  IMAD.MOV.U32 R9, RZ, RZ, R3 ;  /* 0x000000ffff097224 */ /* 0x000fe200078e0003 */
[----:B------:R0:W-:Y:S04]  /*f470*/  STL.64 [R1+0x818], R10 ;  /* 0x0008180a01007387 */ /* 0x0001e80000100a00 */
[----:B------:R-:W-:Y:S01]  /*f480*/  STL.64 [R1+0x810], R8 ;  /* 0x0008100801007387 */ /* 0x000fe20000100a00 */
[----:B0-----:R-:W2:Y:S01]  /*f490*/  LDL.64 R10, [R1+0x98] ;  /* 0x00009800010a7983 */ /* 0x001ea20000100a00 */
[----:B----4-:R-:W-:Y:S11]  /*f4a0*/  HMMA.16816.F32 R24, R20, R18, R24 ;  /* 0x000000121418723c */ /* 0x010ff60000001818 */
[----:B------:R-:W-:Y:S11]  /*f4b0*/  @!UPT UIADD3 URZ, URZ, URZ, URZ ;  /* 0x0000003f3f3ff290 */ /* 0x000ff6000fffe03f */
[----:B------:R-:W-:Y:S01]  /*f4c0*/  @!UPT UIADD3 URZ, URZ, URZ, URZ ;  /* 0x0000003f3f3ff290 */ /* 0x000fe2000fffe03f */
[----:B------:R-:W-:Y:S01]  /*f4d0*/  STL.64 [R1+0xc0], R24 ;  /* 0x0000c01801007387 */ /* 0x000fe20000100a00 */
[----:B------:R-:W-:Y:S02]  /*f4e0*/  IMAD.MOV.U32 R12, RZ, RZ, R26 ;  /* 0x000000ffff0c7224 */ /* 0x000fe400078e001a */
[----:B------:R0:W-:Y:S02]  /*f4f0*/  STL.64 [R1+0xc8], R26 ;  /* 0x0000c81a01007387 */ /* 0x0001e40000100a00 */
[----:B0-----:R-:W2:Y:S01]  /*f500*/  LDL.LU.64 R26, [R1+0x840] ;  /* 0x00084000011a7983 */ /* 0x001ea20000300a00 */
[----:B------:R-:W-:Y:S02]  /*f510*/  IMAD.MOV.U32 R2, RZ, RZ, R24 ;  /* 0x000000ffff027224 */ /* 0x000fe400078e0018 */
[----:B------:R-:W-:-:S03]  /*f520*/  IMAD.MOV.U32 R3, RZ, RZ, R25 ;  /* 0x000000ffff037224 */ /* 0x000fc600078e0019 */
[----:B------:R-:W-:Y:S02]  /*f530*/  STL [R1+0x718], R2 ;  /* 0x0007180201007387 */ /* 0x000fe40000100800 */
[----:B------:R-:W-:Y:S02]  /*f540*/  STL [R1+0x714], R3 ;  /* 0x0007140301007387 */ /* 0x000fe40000100800 */
[----:B------:R-:W-:Y:S01]  /*f550*/  STL [R1+0x710], R12 ;  /* 0x0007100c01007387 */ /* 0x000fe20000100800 */
[C---:B--2---:R-:W-:Y:S11]  /*f560*/  HMMA.16816.F32 R4, R20.reuse, R26, R4 ;  /* 0x0000001a1404723c */ /* 0x044ff60000001804 */
[----:B------:R-:W-:Y:S11]  /*f570*/  @!UPT UIADD3 URZ, URZ, URZ, URZ ;  /* 0x0000003f3f3ff290 */ /* 0x000ff6000fffe03f */
[----:B------:R-:W-:Y:S01]  /*f580*/  @!UPT UIADD3 URZ, URZ, URZ, URZ ;  /* 0x0000003f3f3ff290 */ /* 0x000fe2000fffe03f */
[----:B------:R-:W-:Y:S01]  /*f590*/  STL.64 [R1+0x80], R4 ;  /* 0x0000800401007387 */ /* 0x000fe20000100a00 */
[----:B------:R-:W-:Y:S02]  /*f5a0*/  IMAD.MOV.U32 R13, RZ, RZ, R6 ;  /* 0x000000ffff0d7224 */ /* 0x000fe400078e0006 */
[----:B------:R0:W-:Y:S02]  /*f5b0*/  STL.64 [R1+0x88], R6 ;  /* 0x0000880601007387 */ /* 0x0001e40000100a00 */
[----:B------:R-:W-:Y:S02]  /*f5c0*/  IMAD.MOV.U32 R25, RZ, RZ, R5 ;  /* 0x000000ffff197224 */ /* 0x000fe400078e0005 */
[----:B------:R-:W-:Y:S01]  /*f5d0*/  IMAD.MOV.U32 R24, RZ, RZ, R4 ;  /* 0x000000ffff187224 */ /* 0x000fe200078e0004 */
[----:B0-----:R-:W3:Y:S01]  /*f5e0*/  LDL.LU.64 R6, [R1+0x838] ;  /* 0x0008380001067983 */ /* 0x001ee20000300a00 */
[----:B------:R-:W3:Y:S03]  /*f5f0*/  LDL.LU.64 R4, [R1+0x830] ;  /* 0x0008300001047983 */ /* 0x000ee60000300a00 */
[----:B------:R-:W-:Y:S02]  /*f600*/  STL [R1+0x724], R24 ;  /* 0x0007241801007387 */ /* 0x000fe40000100800 */
[----:B------:R-:W-:Y:S01]  /*f610*/  STL [R1+0x720], R25 ;  /* 0x0007201901007387 */ /* 0x000fe20000100800 */
[----:B------:R-:W-:Y:S01]  /*f620*/  STL [R1+0x71c], R13 ;  /* 0x00071c0d01007387 */ /* 0x000fe20000100800 */
[C---:B---3--:R-:W-:Y:S11]  /*f630*/  HMMA.16816.F32 R4, R20.reuse, R14, R4 ;  /* 0x0000000e1404723c */ /* 0x048ff60000001804 */
[----:B------:R-:W-:Y:S11]  /*f640*/  @!UPT UIADD3 URZ, URZ, URZ, URZ ;  /* 0x0000003f3f3ff290 */ /* 0x000ff6000fffe03f */
[----:B------:R-:W-:Y:S01]  /*f650*/  @!UPT UIADD3 URZ, URZ, URZ, URZ ;  /* 0x0000003f3f3ff290 */ /* 0x000fe2000fffe03f */
[----:B------:R-:W-:Y:S01]  /*f660*/  STL.64 [R1+0xb0], R4 ;  /* 0x0000b00401007387 */ /* 0x000fe20000100a00 */
[----:B------:R0:W-:Y:S03]  /*f670*/  STL.64 [R1+0xb8], R6 ;  /* 0x0000b80601007387 */ /* 0x0001e60000100a00 */
[----:B0-----:R-:W2:Y:S01]  /*f680*/  LDL.LU.64 R6, [R1+0x828] ;  /* 0x0008280001067983 */ /* 0x001ea20000300a00 */
[----:B------:R-:W2:Y:S02]  /*f690*/  LDL.LU.64 R4, [R1+0x820] ;  /* 0x0008200001047983 */ /* 0x000ea40000300a00 */
[----:B------:R-:W3:Y:S02]  /*f6a0*/  LDL.LU R13, [R1+0x654] ;  /* 0x00065400010d7983 */ /* 0x000ee40000300800 */
[----:B------:R-:W4:Y:S01]  /*f6b0*/  LDL.LU R25, [R1+0x64c] ;  /* 0x00064c0001197983 */ /* 0x000f220000300800 */
[----:B------:R-:W3:Y:S01]  /*f6c0*/  LDL.LU R24, [R1+0x644] ;  /* 0x0006440001187983 */ /* 0x000ee20000300800 */
[----:B------:R-:W3:Y:S02]  /*f6d0*/  LDL.LU R12, [R1+0x63c] ;  /* 0x00063c00010c7983 */ /* 0x000ee40000300800 */
[----:B------:R-:W3:Y:S02]  /*f6e0*/  LDL.LU R3, [R1+0x634] ;  /* 0x0006340001037983 */ /* 0x000ee40000300800 */
[----:B------:R-:W3:Y:S01]  /*f6f0*/  LDL.LU R2, [R1+0x134] ;  /* 0x0001340001027983 */ /* 0x000ee20000300800 */
[----:B------:R-:W3:Y:S01]  /*f700*/  LDL.LU R29, [R1+0x62c] ;  /* 0x00062c00011d7983 */ /* 0x000ee20000300800 */
[----:B------:R-:W3:Y:S02]  /*f710*/  LDL.LU R28, [R1+0x650] ;  /* 0x00065000011c7983 */ /* 0x000ee40000300800 */
[----:B------:R-:W-:Y:S01]  /*f720*/  IMAD.MOV.U32 R0, RZ, RZ, R11 ;  /* 0x000000ffff007224 */ /* 0x000fe200078e000b */
[----:B--2---:R-:W-:Y:S01]  /*f730*/  HMMA.16816.F32 R4, R20, R10, R4 ;  /* 0x0000000a1404723c */ /* 0x004fe20000001804 */
[----:B------:R-:W2:Y:S01]  /*f740*/  LDL.LU.64 R10, [R1+0x818] ;  /* 0x00081800010a7983 */ /* 0x000ea20000300a00 */
[----:B------:R-:W2:Y:S11]  /*f750*/  LDL.LU.64 R8, [R1+0x810] ;  /* 0x0008100001087983 */ /* 0x000eb60000300a00 */
[----:B------:R-:W-:Y:S10]  /*f760*/  @!UPT UIADD3 URZ, URZ, URZ, URZ ;  /* 0x0000003f3f3ff290 */ /* 0x000ff4000fffe03f */
[----:B------:R-:W-:Y:S01]  /*f770*/  STL.64 [R1+0xa0], R4 ;  /* 0x0000a00401007387 */ /* 0x000fe20000100a00 */
[----:B------:R0:W-:Y:S02]  /*f780*/  STL.64 [R1+0xa8], R6 ;  /* 0x0000a80601007387 */ /* 0x0001e40000100a00 */
[----:B------:R-:W-:Y:S02]  /*f790*/  IMAD.MOV.U32 R21, RZ, RZ, R5 ;  /* 0x000000ffff157224 */ /* 0x000fe400078e0005 */
[----:B------:R-:W-:Y:S01]  /*f7a0*/  IMAD.MOV.U32 R20, RZ, RZ, R4 ;  /* 0x000000ffff147224 */ /* 0x000fe200078e0004 */
[----:B0-----:R-:W2:Y:S01]  /*f7b0*/  LDL.LU.64 R6, [R1+0x808] ;  /* 0x0008080001067983 */ /* 0x001ea20000300a00 */
[----:B------:R-:W2:Y:S02]  /*f7c0*/  LDL.LU.64 R4, [R1+0x800] ;  /* 0x0008000001047983 */ /* 0x000ea40000300a00 */
[----:B------:R-:W3:Y:S02]  /*f7d0*/  LDL.LU R23, [R1+0x138] ;  /* 0x0001380001177983 */ /* 0x000ee40000300800 */
[----:B------:R0:W-:Y:S02]  /*f7e0*/  STL [R1+0x72c], R20 ;  /* 0x00072c1401007387 */ /* 0x0001e40000100800 */
[----:B0-----:R-:W3:Y:S01]  /*f7f0*/  LDL.LU R20, [R1+0x258] ;  /* 0x0002580001147983 */ /* 0x001ee20000300800 */
[----:B------:R-:W-:Y:S01]  /*f800*/  STL [R1+0x728], R21 ;  /* 0x0007281501007387 */ /* 0x000fe20000100800 */
[C---:B--2---:R-:W-:Y:S02]  /*f810*/  HMMA.16816.F32 R16, R4.reuse, R18, R8 ;  /* 0x000000120410723c */ /* 0x044fe40000001808 */
[----:B------:R-:W2:Y:S01]  /*f820*/  LDL.LU.64 R10, [R1+0x7f8] ;  /* 0x0007f800010a7983 */ /* 0x000ea20000300a00 */
[----:B------:R-:W2:Y:S11]  /*f830*/  LDL.LU.64 R8, [R1+0x7f0] ;  /* 0x0007f00001087983 */ /* 0x000eb60000300a00 */
[----:B------:R-:W-:Y:S09]  /*f840*/  @!UPT UIADD3 URZ, URZ, URZ, URZ ;  /* 0x0000003f3f3ff290 */ /* 0x000ff2000fffe03f */
[----:B------:R-:W-:Y:S01]  /*f850*/  STL.64 [R1+0x50], R16 ;  /* 0x0000501001007387 */ /* 0x000fe20000100a00 */
[----:B------:R0:W-:Y:S03]  /*f860*/  STL.64 [R1+0x58], R18 ;  /* 0x0000581201007387 */ /* 0x0001e60000100a00 */
[----:B0-----:R-:W3:Y:S01]  /*f870*/  LDL.LU.64 R18, [R1+0x7e8] ;  /* 0x0007e80001127983 */ /* 0x001ee20000300a00 */
[----:B------:R-:W3:Y:S02]  /*f880*/  LDL.LU.64 R16, [R1+0x7e0] ;  /* 0x0007e00001107983 */ /* 0x000ee40000300a00 */
[----:B------:R-:W3:Y:S01]  /*f890*/  LDL R21, [R1+0x6d8] ;  /* 0x0006d80001157983 */ /* 0x000ee20000100800 */
[C---:B--2---:R-:W-:Y:S11]  /*f8a0*/  HMMA.16816.F32 R8, R4.reuse, R26, R8 ;  /* 0x0000001a0408723c */ /* 0x044ff60000001808 */
[----:B------:R-:W-:Y:S11]  /*f8b0*/  @!UPT UIADD3 URZ, URZ, URZ, URZ ;  /* 0x0000003f3f3ff290 */ /* 0x000ff6000fffe03f */
[----:B------:R-:W-:Y:S01]  /*f8c0*/  @!UPT UIADD3 URZ, URZ, URZ, URZ ;  /* 0x0000003f3f3ff290 */ /* 0x000fe2000fffe03f */
[----:B------:R-:W-:Y:S01]  /*f8d0*/  STL.64 [R1+0x40], R8 ;  /* 0x0000400801007387 */ /* 0x000fe20000100a00 */
[----:B------:R0:W-:Y:S03]  /*f8e0*/  STL.64 [R1+0x48], R10 ;  /* 0x0000480a01007387 */ /* 0x0001e60000100a00 */
[----:B0-----:R-:W2:Y:S01]  /*f8f0*/  LDL.LU.64 R10, [R1+0x7d8] ;  /* 0x0007d800010a7983 */ /* 0x001ea20000300a00 */
[----:B------:R-:W2:Y:S02]  /*f900*/  LDL.LU.64 R8, [R1+0x7d0] ;  /* 0x0007d00001087983 */ /* 0x000ea40000300a00 */
[----:B--2---:R-:W-:Y:S11]  /*f910*/  HMMA.16816.F32 R8, R4, R14, R8 ;  /* 0x0000000e0408723c */ /* 0x004ff60000001808 */
[----:B------:R-:W-:Y:S11]  /*f920*/  @!UPT UIADD3 URZ, URZ, URZ, URZ ;  /* 0x0000003f3f3ff290 */ /* 0x000ff6000fffe03f */
[----:B------:R-:W-:Y:S01]  /*f930*/  @!UPT UIADD3 URZ, URZ, URZ, URZ ;  /* 0x0000003f3f3ff290 */ /* 0x000fe2000fffe03f */
[----:B------:R-:W-:Y:S01]  /*f940*/  STL.64 [R1+0x30], R8 ;  /* 0x0000300801007387 */ /* 0x000fe20000100a00 */
[----:B------:R0:W-:Y:S02]  /*f950*/  STL.64 [R1+0x38], R10 ;  /* 0x0000380a01007387 */ /* 0x0001e40000100a00 */
[----:B0-----:R-:W-:-:S05]  /*f960*/  IMAD.MOV.U32 R10, RZ, RZ, R8 ;  /* 0x000000ffff0a7224 */ /* 0x001fca00078e0008 */
[----:B------:R0:W-:Y:S04]  /*f970*/  STL [R1+0x730], R10 ;  /* 0x0007300a01007387 */ /* 0x0001e80000100800 */
[----:B0-----:R-:W2:Y:S01]  /*f980*/  LDL.LU R10, [R1+0x98] ;  /* 0x00009800010a7983 */ /* 0x001ea20000300800 */
[----:B------:R-:W-:Y:S02]  /*f990*/  IMAD.MOV.U32 R11, RZ, RZ, R0 ;  /* 0x000000ffff0b7224 */ /* 0x000fe400078e0000 */
[----:B------:R-:W2:Y:S02]  /*f9a0*/  LDL.LU R0, [R1+0x7cc] ;  /* 0x0007cc0001007983 */ /* 0x000ea40000300800 */
[----:B------:R-:W-:-:S04]  /*f9b0*/  IMAD.MOV.U32 R22, RZ, RZ, c[0x0][0x188] ;  /* 0x00006200ff167624 */ /* 0x000fc800078e00ff */
[----:B------:R-:W-:Y:S01]  /*f9c0*/  IMAD.SHL.U32 R22, R22, 0x80, RZ ;  /* 0x0000008016167824 */ /* 0x000fe200078e00ff */
[----:B---3--:R-:W-:-:S03]  /*f9d0*/  IADD3 R20, R20, 0x1, RZ ;  /* 0x0000000114147810 */ /* 0x008fc60007ffe0ff */
[----:B------:R-:W-:-:S05]  /*f9e0*/  IMAD.SHL.U32 R22, R22, 0x2, RZ ;  /* 0x0000000216167824 */ /* 0x000fca00078e00ff */
[-C--:B------:R-:W-:Y:S02]  /*f9f0*/  IADD3 R23, P4, R23, R22.reuse, RZ ;  /* 0x0000001617177210 */ /* 0x080fe40007f9e0ff */
[-C--:B------:R-:W-:Y:S02]  /*fa00*/  IADD3 R13, P5, R13, R22.reuse, RZ ;  /* 0x000000160d0d7210 */ /* 0x080fe40007fbe0ff */
[-C--:B----4-:R-:W-:Y:S02]  /*fa10*/  IADD3 R25, P6, R25, R22.reuse, RZ ;  /* 0x0000001619197210 */ /* 0x090fe40007fde0ff */
[-C--:B------:R-:W-:Y:S02]  /*fa20*/  IADD3 R24, P1, R24, R22.reuse, RZ ;  /* 0x0000001618187210 */ /* 0x080fe40007f3e0ff */
[-C--:B------:R-:W-:Y:S02]  /*fa30*/  IADD3 R12, P2, R12, R22.reuse, RZ ;  /* 0x000000160c0c7210 */ /* 0x080fe40007f5e0ff */
[-C--:B------:R-:W-:Y:S01]  /*fa40*/  IADD3 R3, P3, R3, R22.reuse, RZ ;  /* 0x0000001603037210 */ /* 0x080fe20007f7e0ff */
[----:B--2---:R-:W-:Y:S01]  /*fa50*/  HMMA.16816.F32 R16, R4, R10, R16 ;  /* 0x0000000a0410723c */ /* 0x004fe20000001810 */
[--C-:B------:R-:W-:Y:S01]  /*fa60*/  IMAD.X R2, R2, 0x1, R0.reuse, P4 ;  /* 0x0000000102027824 */ /* 0x100fe200020e0600 */
[----:B------:R-:W-:Y:S01]  /*fa70*/  IADD3 R29, P4, R29, R22, RZ ;  /* 0x000000161d1d7210 */ /* 0x000fe20007f9e0ff */
[----:B------:R-:W-:Y:S11]  /*fa80*/  IMAD.X R28, R28, 0x1, R0, P5 ;  /* 0x000000011c1c7824 */ /* 0x000ff600028e0600 */
[----:B------:R-:W-:Y:S10]  /*fa90*/  @!UPT UIADD3 URZ, URZ, URZ, URZ ;  /* 0x0000003f3f3ff290 */ /* 0x000ff4000fffe03f */
[----:B------:R-:W-:Y:S02]  /*faa0*/  IMAD.MOV.U32 R11, RZ, RZ, R16 ;  /* 0x000000ffff0b7224 */ /* 0x000fe400078e0010 */
[----:B------:R-:W-:Y:S02]  /*fab0*/  IMAD.MOV.U32 R7, RZ, RZ, R18 ;  /* 0x000000ffff077224 */ /* 0x000fe400078e0012 */
[----:B------:R-:W-:Y:S01]  /*fac0*/  IMAD.MOV.U32 R4, RZ, RZ, R19 ;  /* 0x000000ffff047224 */ /* 0x000fe200078e0013 */
[----:B------:R-:W-:Y:S01]  /*fad0*/  STL.64 [R1+0x20], R16 ;  /* 0x0000201001007387 */ /* 0x000fe20000100a00 */
[----:B------:R-:W-:Y:S02]  /*fae0*/  STL.64 [R1+0x28], R18 ;  /* 0x0000281201007387 */ /* 0x000fe40000100a00 */
[----:B------:R-:W-:Y:S02]  /*faf0*/  STL [R1+0x258], R20 ;  /* 0x0002581401007387 */ /* 0x000fe40000100800 */
[----:B------:R-:W-:Y:S01]  /*fb00*/  STL [R1+0x73c], R11 ;  /* 0x00073c0b01007387 */ /* 0x000fe20000100800 */
[----:B------:R-:W-:Y:S01]  /*fb10*/  STL [R1+0x738], R7 ;  /* 0x0007380701007387 */ /* 0x000fe20000100800 */
[----:B------:R-:W-:Y:S02]  /*fb20*/  STL [R1+0x734], R4 ;  /* 0x0007340401007387 */ /* 0x000fe40000100800 */
[----:B------:R-:W-:Y:S02]  /*fb30*/  STL [R1+0x138], R23 ;  /* 0x0001381701007387 */ /* 0x000fe40000100800 */
[----:B------:R-:W-:Y:S01]  /*fb40*/  STL [R1+0x654], R13 ;  /* 0x0006540d01007387 */ /* 0x000fe20000100800 */
[----:B------:R-:W-:Y:S01]  /*fb50*/  STL [R1+0x64c], R25 ;  /* 0x00064c1901007387 */ /* 0x000fe20000100800 */
[----:B------:R-:W-:Y:S02]  /*fb60*/  STL [R1+0x644], R24 ;  /* 0x0006441801007387 */ /* 0x000fe40000100800 */
[----:B------:R-:W-:Y:S02]  /*fb70*/  STL [R1+0x63c], R12 ;  /* 0x00063c0c01007387 */ /* 0x000fe40000100800 */
[----:B------:R-:W-:Y:S01]  /*fb80*/  STL [R1+0x634], R3 ;  /* 0x0006340301007387 */ /* 0x000fe20000100800 */
[----:B------:R0:W-:Y:S01]  /*fb90*/  STL [R1+0x7c8], R0 ;  /* 0x0007c80001007387 */ /* 0x0001e20000100800 */
[----:B------:R-:W-:Y:S03]  /*fba0*/  STL [R1+0x134], R2 ;  /* 0x0001340201007387 */ /* 0x000fe60000100800 */
[----:B0-----:R-:W2:Y:S01]  /*fbb0*/  LDL.LU R0, [R1+0x624] ;  /* 0x0006240001007983 */ /* 0x001ea20000300800 */
[----:B------:R-:W-:Y:S02]  /*fbc0*/  STL [R1+0x62c], R29 ;  /* 0x00062c1d01007387 */ /* 0x000fe40000100800 */
[----:B------:R-:W3:Y:S02]  /*fbd0*/  LDL.LU R4, [R1+0x614] ;  /* 0x0006140001047983 */ /* 0x000ee40000300800 */
[----:B------:R-:W-:Y:S01]  /*fbe0*/  STL [R1+0x650], R28 ;  /* 0x0006501c01007387 */ /* 0x000fe20000100800 */
[----:B---3--:R0:W-:Y:S04]  /*fbf0*/  STL [R1+0x7bc], R4 ;  /* 0x0007bc0401007387 */ /* 0x0081e80000100800 */
[----:B0-----:R-:W3:Y:S04]  /*fc00*/  LDL.LU R4, [R1+0x640] ;  /* 0x0006400001047983 */ /* 0x001ee80000300800 */
[----:B---3--:R0:W-:Y:S04]  /*fc10*/  STL [R1+0x7c0], R4 ;  /* 0x0007c00401007387 */ /* 0x0081e80000100800 */
[----:B0-----:R-:W3:Y:S01]  /*fc20*/  LDL.LU R4, [R1+0x61c] ;  /* 0x00061c0001047983 */ /* 0x001ee20000300800 */
[----:B------:R-:W-:-:S02]  /*fc30*/  ISETP.NE.U32.AND P0, PT, R20, R21, PT ;  /* 0x000000151400720c */ /* 0x000fc40003f05070 */
[----:B--2---:R-:W-:Y:S01]  /*fc40*/  IADD3 R0, P5, R0, R22, RZ ;  /* 0x0000001600007210 */ /* 0x004fe20007fbe0ff */
[----:B---3--:R0:W-:Y:S04]  /*fc50*/  STL [R1+0x7c4], R4 ;  /* 0x0007c40401007387 */ /* 0x0081e80000100800 */
[----:B0-----:R-:W2:Y:S01]  /*fc60*/  LDL.LU R4, [R1+0x648] ;  /* 0x0006480001047983 */ /* 0x001ea20000300800 */
[----:B------:R-:W3:Y:S02]  /*fc70*/  LDL.LU R7, [R1+0x638] ;  /* 0x0006380001077983 */ /* 0x000ee40000300800 */
[----:B------:R-:W4:Y:S02]  /*fc80*/  LDL.LU R11, [R1+0x60c] ;  /* 0x00060c00010b7983 */ /* 0x000f240000300800 */
[----:B------:R-:W2:Y:S01]  /*fc90*/  LDL.LU R5, [R1+0x630] ;  /* 0x0006300001057983 */ /* 0x000ea20000300800 */
[----:B------:R-:W2:Y:S01]  /*fca0*/  LDL.LU R6, [R1+0x604] ;  /* 0x0006040001067983 */ /* 0x000ea20000300800 */
[----:B------:R-:W2:Y:S02]  /*fcb0*/  LDL.LU R16, [R1+0x628] ;  /* 0x0006280001107983 */ /* 0x000ea40000300800 */
[----:B------:R-:W2:Y:S02]  /*fcc0*/  LDL.LU R17, [R1+0x5fc] ;  /* 0x0005fc0001117983 */ /* 0x000ea40000300800 */
        /* <DEDUP_REMOVED lines=20> */
[----:B------:R0:W-:Y:S02]  /*fe10*/  STL [R1+0x624], R0 ;  /* 0x0006240001007387 */ /* 0x0001e40000100800 */
[----:B0-----:R-:W2:Y:S02]  /*fe20*/  LDL.LU R0, [R1+0x7c8] ;  /* 0x0007c80001007983 */ /* 0x001ea40000300800 */
[----:B--2---:R-:W-:-:S05]  /*fe30*/  IMAD.X R4, R4, 0x1, R0, P6 ;  /* 0x0000000104047824 */ /* 0x004fca00030e0600 */
[----:B------:R0:W-:Y:S04]  /*fe40*/  STL [R1+0x648], R4 ;  /* 0x0006480401007387 */ /* 0x0001e80000100800 */
[----:B0-----:R-:W2:Y:S02]  /*fe50*/  LDL.LU R4, [R1+0x7c4] ;  /* 0x0007c40001047983 */ /* 0x001ea40000300800 */
[----:B--2---:R-:W-:-:S05]  /*fe60*/  IADD3 R4, P6, R4, R22, RZ ;  /* 0x0000001604047210 */ /* 0x004fca0007fde0ff */
[----:B------:R0:W-:Y:S04]  /*fe70*/  STL [R1+0x61c], R4 ;  /* 0x00061c0401007387 */ /* 0x0001e80000100800 */
[----:B0-----:R-:W2:Y:S02]  /*fe80*/  LDL.LU R4, [R1+0x7c0] ;  /* 0x0007c00001047983 */ /* 0x001ea40000300800 */
[----:B--2---:R-:W-:-:S05]  /*fe90*/  IMAD.X R4, R4, 0x1, R0, P1 ;  /* 0x0000000104047824 */ /* 0x004fca00008e0600 */
[----:B------:R0:W-:Y:S04]  /*fea0*/  STL [R1+0x640], R4 ;  /* 0x0006400401007387 */ /* 0x0001e80000100800 */
[----:B0-----:R-:W2:Y:S01]  /*feb0*/  LDL.LU R4, [R1+0x7bc] ;  /* 0x0007bc0001047983 */ /* 0x001ea20000300800 */
[--C-:B---3--:R-:W-:Y:S01]  /*fec0*/  IMAD.X R7, R7, 0x1, R0.reuse, P2 ;  /* 0x0000000107077824 */ /* 0x108fe200010e0600 */
[-C--:B----4-:R-:W-:Y:S01]  /*fed0*/  IADD3 R11, P2, R11, R22.reuse, RZ ;  /* 0x000000160b0b7210 */ /* 0x090fe20007f5e0ff */
[--C-:B------:R-:W-:Y:S01]  /*fee0*/  IMAD.X R5, R5, 0x1, R0.reuse, P3 ;  /* 0x0000000105057824 */ /* 0x100fe200018e0600 */
[-C--:B------:R-:W-:Y:S01]  /*fef0*/  IADD3 R6, P3, R6, R22.reuse, RZ ;  /* 0x0000001606067210 */ /* 0x080fe20007f7e0ff */
        /* <DEDUP_REMOVED lines=16> */
[----:B------:R-:W-:Y:S01]  /*10000*/  IMAD.X R29, R29, 0x1, R0, P2 ;  /* 0x000000011d1d7824 */ /* 0x000fe200010e0600 */
[----:B------:R-:W-:-:S02]  /*10010*/  IADD3 R28, P2, R28, R22, RZ ;  /* 0x000000161c1c7210 */ /* 0x000fc40007f5e0ff */
[----:B--2---:R-:W-:-:S05]  /*10020*/  IADD3 R4, P1, R4, R22, RZ ;  /* 0x0000001604047210 */ /* 0x004fca0007f3e0ff */
[----:B------:R-:W-:Y:S01]  /*10030*/  STL [R1+0x614], R4 ;  /* 0x0006140401007387 */ /* 0x000fe20000100800 */
[----:B------:R-:W-:Y:S02]  /*10040*/  STL [R1+0x638], R7 ;  /* 0x0006380701007387 */ /* 0x000fe40000100800 */
[----:B------:R-:W-:Y:S02]  /*10050*/  STL [R1+0x60c], R11 ;  /* 0x00060c0b01007387 */ /* 0x000fe40000100800 */
[----:B------:R-:W-:Y:S01]  /*10060*/  STL [R1+0x630], R5 ;  /* 0x0006300501007387 */ /* 0x000fe20000100800 */
[----:B------:R-:W-:Y:S01]  /*10070*/  STL [R1+0x604], R6 ;  /* 0x0006040601007387 */ /* 0x000fe20000100800 */
[----:B------:R-:W-:Y:S02]  /*10080*/  STL [R1+0x628], R16 ;  /* 0x0006281001007387 */ /* 0x000fe40000100800 */
[----:B------:R-:W-:Y:S02]  /*10090*/  STL [R1+0x5fc], R17 ;  /* 0x0005fc1101007387 */ /* 0x000fe40000100800 */
[--C-:B------:R-:W-:Y:S01]  /*100a0*/  IMAD.X R15, R15, 0x1, R0.reuse, P1 ;  /* 0x000000010f0f7824 */ /* 0x100fe200008e0600 */
[----:B------:R-:W-:Y:S01]  /*100b0*/  STL [R1+0x620], R18 ;  /* 0x0006201201007387 */ /* 0x000fe20000100800 */
[----:B------:R-:W-:Y:S01]  /*100c0*/  IADD3 R8, P1, R8, R22, RZ ;  /* 0x0000001608087210 */ /* 0x000fe20007f3e0ff */
        /* <DEDUP_REMOVED lines=10> */
[----:B------:R-:W-:Y:S01]  /*10170*/  STL [R1+0x5cc], R23 ;  /* 0x0005cc1701007387 */ /* 0x000fe20000100800 */
[----:B------:R-:W-:-:S02]  /*10180*/  IMAD.X R3, R3, 0x1, R0, P1 ;  /* 0x0000000103037824 */ /* 0x000fc400008e0600 */
[----:B------:R-:W-:Y:S02]  /*10190*/  STL [R1+0x5f0], R13 ;  /* 0x0005f00d01007387 */ /* 0x000fe40000100800 */
[----:B------:R-:W-:Y:S01]  /*101a0*/  STL [R1+0x5c4], R25 ;  /* 0x0005c41901007387 */ /* 0x000fe20000100800 */
[----:B------:R-:W-:Y:S01]  /*101b0*/  IADD3 R2, P1, R2, R22, RZ ;  /* 0x0000001602027210 */ /* 0x000fe20007f3e0ff */
[----:B------:R-:W-:Y:S01]  /*101c0*/  STL [R1+0x5e8], R24 ;  /* 0x0005e81801007387 */ /* 0x000fe20000100800 */
[----:B------:R-:W-:Y:S02]  /*101d0*/  STL [R1+0x5bc], R12 ;  /* 0x0005bc0c01007387 */ /* 0x000fe40000100800 */
[----:B------:R-:W-:Y:S02]  /*101e0*/  STL [R1+0x5e0], R3 ;  /* 0x0005e00301007387 */ /* 0x000fe40000100800 */
[----:B------:R0:W-:Y:S01]  /*101f0*/  STL [R1+0x7b8], R22 ;  /* 0x0007b81601007387 */ /* 0x0001e20000100800 */
[----:B------:R-:W-:Y:S04]  /*10200*/  STL [R1+0x5b4], R2 ;  /* 0x0005b40201007387 */ /* 0x000fe80000100800 */
        /* <DEDUP_REMOVED lines=8> */
[----:B--2---:R-:W-:-:S03]  /*10290*/  IMAD.X R22, R22, 0x1, R0, P3 ;  /* 0x0000000116167824 */ /* 0x004fc600018e0600 */
        /* <DEDUP_REMOVED lines=30> */
[----:B--2---:R-:W-:-:S05]  /*10480*/  IADD3 R4, P3, R4, R22, RZ ;  /* 0x0000001604047210 */ /* 0x004fca0007f7e0ff */
[----:B------:R0:W-:Y:S04]  /*10490*/  STL [R1+0x5a4], R4 ;  /* 0x0005a40401007387 */ /* 0x0001e80000100800 */
[----:B0-----:R-:W2:Y:S02]  /*104a0*/  LDL.LU R4, [R1+0x7b4] ;  /* 0x0007b40001047983 */ /* 0x001ea40000300800 */
[----:B--2---:R-:W-:-:S05]  /*104b0*/  IMAD.X R4, R4, 0x1, R0, P4 ;  /* 0x0000000104047824 */ /* 0x004fca00020e0600 */
[----:B------:R0:W-:Y:S04]  /*104c0*/  STL [R1+0x5c8], R4 ;  /* 0x0005c80401007387 */ /* 0x0001e80000100800 */
[----:B0-----:R-:W2:Y:S02]  /*104d0*/  LDL.LU R4, [R1+0x7b0] ;  /* 0x0007b00001047983 */ /* 0x001ea40000300800 */
[----:B--2---:R-:W-:-:S05]  /*104e0*/  IADD3 R4, P4, R4, R22, RZ ;  /* 0x0000001604047210 */ /* 0x004fca0007f9e0ff */
[----:B------:R0:W-:Y:S04]  /*104f0*/  STL [R1+0x59c], R4 ;  /* 0x00059c0401007387 */ /* 0x0001e80000100800 */
[----:B0-----:R-:W2:Y:S01]  /*10500*/  LDL.LU R4, [R1+0x7ac] ;  /* 0x0007ac0001047983 */ /* 0x001ea20000300800 */
[--C-:B----4-:R-:W-:Y:S01]  /*10510*/  IMAD.X R11, R11, 0x1, R0.reuse, P6 ;  /* 0x000000010b0b7824 */ /* 0x110fe200030e0600 */
        /* <DEDUP_REMOVED lines=18> */
[----:B------:R-:W-:Y:S01]  /*10640*/  IADD3 R3, P4, R3, R22, RZ ;  /* 0x0000001603037210 */ /* 0x000fe20007f9e0ff */
[----:B------:R-:W-:-:S02]  /*10650*/  IMAD.X R28, R28, 0x1, R0, P6 ;  /* 0x000000011c1c7824 */ /* 0x000fc400030e0600 */
[----:B--2---:R-:W-:Y:S01]  /*10660*/  IMAD.X R4, R4, 0x1, R0, P5 ;  /* 0x0000000104047824 */ /* 0x004fe200028e0600 */
[----:B---3--:R-:W-:-:S04]  /*10670*/  IADD3 R7, P5, R7, R22, RZ ;  /* 0x0000001607077210 */ /* 0x008fc80007fbe0ff */
[----:B------:R-:W-:Y:S01]  /*10680*/  STL [R1+0x5c0], R4 ;  /* 0x0005c00401007387 */ /* 0x000fe20000100800 */
[----:B------:R-:W-:Y:S02]  /*10690*/  STL [R1+0x594], R7 ;  /* 0x0005940701007387 */ /* 0x000fe40000100800 */
[----:B------:R-:W-:Y:S02]  /*106a0*/  STL [R1+0x5b8], R11 ;  /* 0x0005b80b01007387 */ /* 0x000fe40000100800 */
[----:B------:R-:W-:Y:S01]  /*106b0*/  STL [R1+0x58c], R5 ;  /* 0x00058c0501007387 */ /* 0x000fe20000100800 */
[----:B------:R-:W-:Y:S01]  /*106c0*/  STL [R1+0x5b0], R6 ;  /* 0x0005b00601007387 */ /* 0x000fe20000100800 */
[----:B------:R-:W-:Y:S02]  /*106d0*/  STL [R1+0x584], R16 ;  /* 0x0005841001007387 */ /* 0x000fe40000100800 */
        /* <DEDUP_REMOVED lines=17> */
[----:B------:R-:W-:-:S02]  /*107f0*/  IMAD.X R2, R2, 0x1, R0, P5 ;  /* 0x0000000102027824 */ /* 0x000fc400028e0600 */
[----:B------:R-:W-:Y:S01]  /*10800*/  STL [R1+0x544], R24 ;  /* 0x0005441801007387 */ /* 0x000fe20000100800 */
[-C--:B------:R-:W-:Y:S01]  /*10810*/  IADD3 R29, P5, R29, R22.reuse, RZ ;  /* 0x000000161d1d7210 */ /* 0x080fe20007fbe0ff */
[----:B------:R-:W-:Y:S01]  /*10820*/  STL [R1+0x568], R12 ;  /* 0x0005680c01007387 */ /* 0x000fe20000100800 */
[----:B------:R-:W-:Y:S02]  /*10830*/  STL [R1+0x53c], R3 ;  /* 0x00053c0301007387 */ /* 0x000fe40000100800 */
[----:B------:R0:W-:Y:S02]  /*10840*/  STL [R1+0x7a8], R0 ;  /* 0x0007a80001007387 */ /* 0x0001e40000100800 */
[----:B------:R-:W-:Y:S01]  /*10850*/  STL [R1+0x560], R2 ;  /* 0x0005600201007387 */ /* 0x000fe20000100800 */
        /* <DEDUP_REMOVED lines=8> */
[----:B--2---:R-:W-:-:S03]  /*108e0*/  IADD3 R0, P6, R0, R22, RZ ;  /* 0x0000001600007210 */ /* 0x004fc60007fde0ff */
        /* <DEDUP_REMOVED lines=560> */
[--C-:B------:R-:W-:Y:S01]  /*12bf0*/  IMAD.X R25, R25, 0x1, R0.reuse, P6 ;  /* 0x0000000119197824 */ /* 0x100fe200030e0600 */
[----:B------:R-:W-:Y:S01]  /*12c00*/  IADD3 R24, P6, R24, UR8, RZ ;  /* 0x0000000818187c10 */ /* 0x000fe2000ffde0ff */
[--C-:B------:R-:W-:Y:S01]  /*12c10*/  IMAD.X R12, R12, 0x1, R0.reuse, P1 ;  /* 0x000000010c0c7824 */ /* 0x100fe200008e0600 */
[----:B------:R-:W-:Y:S01]  /*12c20*/  IADD3 R3, P1, R3, UR8, RZ ;  /* 0x0000000803037c10 */ /* 0x000fe2000ff3e0ff */
        /* <DEDUP_REMOVED lines=28> */
[----:B------:R-:W-:Y:S01]  /*12df0*/  IADD3 R29, P2, R29, UR8, RZ ;  /* 0x000000081d1d7c10 */ /* 0x000fe2000ff5e0ff */
        /* <DEDUP_REMOVED lines=9> */
[----:B0-----:R-:W3:Y:S01]  /*12e90*/  LDL.LU R11, [R1+0x6b0] ;  /* 0x0006b000010b7983 */ /* 0x001ee20000300800 */
[----:B--2---:R-:W-:-:S03]  /*12ea0*/  IADD3 R0, P3, R0, UR8, RZ ;  /* 0x0000000800007c10 */ /* 0x004fc6000ff7e0ff */
        /* <DEDUP_REMOVED lines=29> */
[----:B------:R0:W-:Y:S04]  /*13080*/  STL [R1+0x6bc], R0 ;  /* 0x0006bc0001007387 */ /* 0x0001e80000100800 */
[----:B0-----:R-:W2:Y:S02]  /*13090*/  LDL.LU R0, [R1+0x748] ;  /* 0x0007480001007983 */ /* 0x001ea40000300800 */
[----:B--2---:R-:W-:-:S05]  /*130a0*/  IMAD.X R11, R11, 0x1, R0, P4 ;  /* 0x000000010b0b7824 */ /* 0x004fca00020e0600 */
[----:B------:R0:W-:Y:S04]  /*130b0*/  STL [R1+0x268], R11 ;  /* 0x0002680b01007387 */ /* 0x0001e80000100800 */
[----:B0-----:R-:W2:Y:S02]  /*130c0*/  LDL.LU R11, [R1+0x744] ;  /* 0x00074400010b7983 */ /* 0x001ea40000300800 */
[----:B--2---:R-:W-:-:S05]  /*130d0*/  IADD3 R11, P4, R11, UR8, RZ ;  /* 0x000000080b0b7c10 */ /* 0x004fca000ff9e0ff */
[----:B------:R0:W-:Y:S04]  /*130e0*/  STL [R1+0x6b0], R11 ;  /* 0x0006b00b01007387 */ /* 0x0001e80000100800 */
[----:B0-----:R-:W2:Y:S01]  /*130f0*/  LDL.LU R11, [R1+0x740] ;  /* 0x00074000010b7983 */ /* 0x001ea20000300800 */
[----:B----4-:R-:W-:Y:S01]  /*13100*/  IADD3.X R4, R4, UR5, RZ, P6, !PT ;  /* 0x0000000504047c10 */ /* 0x010fe2000b7fe4ff */
[----:B------:R-:W-:Y:S01]  /*13110*/  IADD3 R10, P6, R10, UR8, RZ ;  /* 0x000000080a0a7c10 */ /* 0x000fe2000ffde0ff */
[----:B------:R-:W-:Y:S01]  /*13120*/  IADD3.X R20, R20, UR5, RZ, P1, !PT ;  /* 0x0000000514147c10 */ /* 0x000fe20008ffe4ff */
        /* <DEDUP_REMOVED lines=15> */
[----:B------:R-:W-:-:S02]  /*13220*/  IADD3.X R8, R8, UR5, RZ, P4, !PT ;  /* 0x0000000508087c10 */ /* 0x000fc4000a7fe4ff */
[----:B------:R-:W-:Y:S02]  /*13230*/  IADD3.X R26, R26, UR5, RZ, P6, !PT ;  /* 0x000000051a1a7c10 */ /* 0x000fe4000b7fe4ff */
[----:B------:R-:W-:Y:S02]  /*13240*/  IADD3.X R27, R27, UR5, RZ, P1, !PT ;  /* 0x000000051b1b7c10 */ /* 0x000fe40008ffe4ff */
[----:B------:R-:W-:Y:S02]  /*13250*/  IADD3.X R23, R23, UR5, RZ, P3, !PT ;  /* 0x0000000517177c10 */ /* 0x000fe40009ffe4ff */
[----:B------:R-:W-:Y:S01]  /*13260*/  IADD3.X R22, R22, UR5, RZ, P2, !PT ;  /* 0x0000000516167c10 */ /* 0x000fe200097fe4ff */
[----:B--2---:R-:W-:Y:S01]  /*13270*/  IMAD.X R11, R11, 0x1, R0, P5 ;  /* 0x000000010b0b7824 */ /* 0x004fe200028e0600 */
[----:B---3--:R-:W-:-:S04]  /*13280*/  IADD3 R7, P5, R7, UR8, RZ ;  /* 0x0000000807077c10 */ /* 0x008fc8000ffbe0ff */
[----:B------:R0:W-:Y:S04]  /*13290*/  STL [R1+0x260], R11 ;  /* 0x0002600b01007387 */ /* 0x0001e80000100800 */
[----:B0-----:R0:W5:Y:S01]  /*132a0*/  LDL.LU R11, [R1+0x73c] ;  /* 0x00073c00010b7983 */ /* 0x0011620000300800 */
[----:B------:R1:W-:Y:S03]  /*132b0*/  STL [R1+0x6a8], R7 ;  /* 0x0006a80701007387 */ /* 0x0003e60000100800 */
[----:B-1----:R0:W5:Y:S01]  /*132c0*/  LDL.LU R7, [R1+0x738] ;  /* 0x0007380001077983 */ /* 0x0021620000300800 */
[----:B------:R1:W-:Y:S03]  /*132d0*/  STL [R1+0x6b4], R4 ;  /* 0x0006b40401007387 */ /* 0x0003e60000100800 */
[----:B-1----:R0:W5:Y:S01]  /*132e0*/  LDL.LU R4, [R1+0x734] ;  /* 0x0007340001047983 */ /* 0x0021620000300800 */
[----:B------:R1:W-:Y:S03]  /*132f0*/  STL [R1+0x6a0], R10 ;  /* 0x0006a00a01007387 */ /* 0x0003e60000100800 */
[----:B-1----:R0:W5:Y:S01]  /*13300*/  LDL.LU R10, [R1+0x730] ;  /* 0x00073000010a7983 */ /* 0x0021620000300800 */
[----:B------:R1:W-:Y:S03]  /*13310*/  STL [R1+0x6c8], R20 ;  /* 0x0006c81401007387 */ /* 0x0003e60000100800 */
[----:B-1----:R0:W5:Y:S01]  /*13320*/  LDL.LU R20, [R1+0x72c] ;  /* 0x00072c0001147983 */ /* 0x0021620000300800 */
[----:B------:R1:W-:Y:S01]  /*13330*/  STL [R1+0x698], R21 ;  /* 0x0006981501007387 */ /* 0x0003e20000100800 */
[----:B------:R-:W-:-:S02]  /*13340*/  IADD3.X R29, R29, UR5, RZ, P5, !PT ;  /* 0x000000051d1d7c10 */ /* 0x000fc4000affe4ff */
[----:B-1----:R0:W5:Y:S01]  /*13350*/  LDL.LU R21, [R1+0x728] ;  /* 0x0007280001157983 */ /* 0x0021620000300800 */
[----:B------:R1:W-:Y:S01]  /*13360*/  STL [R1+0x6c0], R24 ;  /* 0x0006c01801007387 */ /* 0x0003e20000100800 */
[----:B------:R-:W-:Y:S02]  /*13370*/  IADD3 R28, P5, R28, UR8, RZ ;  /* 0x000000081c1c7c10 */ /* 0x000fe4000ffbe0ff */
[----:B-1----:R0:W5:Y:S01]  /*13380*/  LDL.LU R24, [R1+0x724] ;  /* 0x0007240001187983 */ /* 0x0021620000300800 */
        /* <DEDUP_REMOVED lines=11> */
[----:B------:R1:W-:Y:S03]  /*13440*/  STL [R1+0x6a4], R29 ;  /* 0x0006a41d01007387 */ /* 0x0003e60000100800 */
[----:B-1----:R0:W5:Y:S01]  /*13450*/  LDL.LU R29, [R1+0x70c] ;  /* 0x00070c00011d7983 */ /* 0x0021620000300800 */
[----:B------:R1:W-:Y:S02]  /*13460*/  STL [R1+0x678], R28 ;  /* 0x0006781c01007387 */ /* 0x0003e40000100800 */
[----:B------:R0:W-:Y:S02]  /*13470*/  STL [R1+0x69c], R5 ;  /* 0x00069c0501007387 */ /* 0x0001e40000100800 */
[----:B------:R0:W-:Y:S01]  /*13480*/  STL [R1+0x670], R6 ;  /* 0x0006700601007387 */ /* 0x0001e20000100800 */
[----:B------:R0:W-:Y:S01]  /*13490*/  STL [R1+0x694], R16 ;  /* 0x0006941001007387 */ /* 0x0001e20000100800 */
[----:B------:R0:W-:Y:S02]  /*134a0*/  STL [R1+0x668], R17 ;  /* 0x0006681101007387 */ /* 0x0001e40000100800 */
[----:B------:R0:W-:Y:S02]  /*134b0*/  STL [R1+0x68c], R18 ;  /* 0x00068c1201007387 */ /* 0x0001e40000100800 */
[----:B------:R0:W-:Y:S01]  /*134c0*/  STL [R1+0x660], R19 ;  /* 0x0006601301007387 */ /* 0x0001e20000100800 */
[----:B------:R0:W-:Y:S04]  /*134d0*/  STL [R1+0x684], R14 ;  /* 0x0006840e01007387 */ /* 0x0001e80000100800 */
[----:B-1----:R-:W1:Y:S01]  /*134e0*/  S2R R28, SR_TID.X ;  /* 0x00000000001c7919 */ /* 0x002e620000002100 */
[----:B------:R0:W-:Y:S02]  /*134f0*/  STL [R1+0x658], R15 ;  /* 0x0006580f01007387 */ /* 0x0001e40000100800 */
[----:B------:R0:W-:Y:S02]  /*13500*/  STL [R1+0x67c], R8 ;  /* 0x00067c0801007387 */ /* 0x0001e40000100800 */
[----:B------:R0:W-:Y:S01]  /*13510*/  STL [R1+0x674], R9 ;  /* 0x0006740901007387 */ /* 0x0001e20000100800 */
[----:B------:R0:W-:Y:S01]  /*13520*/  STL [R1+0x66c], R26 ;  /* 0x00066c1a01007387 */ /* 0x0001e20000100800 */
[----:B------:R0:W-:Y:S02]  /*13530*/  STL [R1+0x25c], R23 ;  /* 0x00025c1701007387 */ /* 0x0001e40000100800 */
[----:B------:R0:W-:Y:S02]  /*13540*/  STL [R1+0x664], R27 ;  /* 0x0006641b01007387 */ /* 0x0001e40000100800 */
[----:B------:R0:W-:Y:S01]  /*13550*/  STL [R1+0x65c], R22 ;  /* 0x00065c1601007387 */ /* 0x0001e20000100800 */
[----:B-1----:R-:W-:-:S05]  /*13560*/  LOP3.LUT R28, R28, 0xff, RZ, 0xc0, !PT ;  /* 0x000000ff1c1c7812 */ /* 0x002fca00078ec0ff */
[----:B------:R-:W-:Y:S01]  /*13570*/  IMAD.SHL.U32 R28, R28, 0x2, RZ ;  /* 0x000000021c1c7824 */ /* 0x000fe200078e00ff */
[----:B0-----:R-:W-:Y:S01]  /*13580*/  @!P0 CALL.REL.NOINC `(.L_x_1) ;  /* 0x0000001000008944 */ /* 0x001fe20003c00000 */
[----:B------:R-:W-:Y:S05]  /*13590*/  BRA `(.L_x_2) ;  /* 0xffff155000007947 */ /* 0x000fea000383ffff */
.L_x_1:
[----:B-----5:R0:W-:Y:S04]  /*135a0*/  STL [R1+0x714], R25 ;  /* 0x0007141901007387 */ /* 0x0201e80000100800 */
[----:B------:R1:W-:Y:S01]  /*135b0*/  STL [R1+0x710], R2 ;  /* 0x0007100201007387 */ /* 0x0003e20000100800 */
[----:B0-----:R-:W-:-:S03]  /*135c0*/  IMAD.MOV.U32 R25, RZ, RZ, R4 ;  /* 0x000000ffff197224 */ /* 0x001fc600078e0004 */
[----:B-1----:R-:W2:Y:S04]  /*135d0*/  LDL.LU R2, [R1+0x3c] ;  /* 0x00003c0001027983 */ /* 0x002ea80000300800 */
[----:B------:R-:W2:Y:S04]  /*135e0*/  LDL.LU R6, [R1+0x38] ;  /* 0x0000380001067983 */ /* 0x000ea80000300800 */
[----:B------:R0:W-:Y:S04]  /*135f0*/  STL [R1+0x70c], R3 ;  /* 0x00070c0301007387 */ /* 0x0001e80000100800 */
[----:B0-----:R-:W3:Y:S04]  /*13600*/  LDL.LU R3, [R1+0x4c] ;  /* 0x00004c0001037983 */ /* 0x001ee80000300800 */
[----:B------:R-:W3:Y:S04]  /*13610*/  LDL.LU R5, [R1+0x48] ;  /* 0x0000480001057983 */ /* 0x000ee80000300800 */
        /* <DEDUP_REMOVED lines=11> */
[----:B------:R-:W4:Y:S01]  /*136d0*/  LDL.LU R14, [R1+0xb8] ;  /* 0x0000b800010e7983 */ /* 0x000f220000300800 */
[----:B------:R-:W-:-:S03]  /*136e0*/  F2FP.PACK_AB R7, R25, R7 ;  /* 0x000000071907723e */ /* 0x000fc600000000ff */
[----:B------:R-:W4:Y:S04]  /*136f0*/  LDL.LU R26, [R1+0x8c] ;  /* 0x00008c00011a7983 */ /* 0x000f280000300800 */
[----:B------:R-:W4:Y:S04]  /*13700*/  LDL.LU R27, [R1+0xcc] ;  /* 0x0000cc00011b7983 */ /* 0x000f280000300800 */
[----:B------:R-:W4:Y:S04]  /*13710*/  LDL.LU R22, [R1+0xb4] ;  /* 0x0000b40001167983 */ /* 0x000f280000300800 */
[----:B------:R-:W4:Y:S04]  /*13720*/  LDL.LU R23, [R1+0xb0] ;  /* 0x0000b00001177983 */ /* 0x000f280000300800 */
[----:B------:R-:W4:Y:S01]  /*13730*/  LDL.LU R25, [R1+0x714] ;  /* 0x0007140001197983 */ /* 0x000f220000300800 */
[----:B--2---:R-:W-:-:S03]  /*13740*/  F2FP.PACK_AB R6, R2, R6 ;  /* 0x000000060206723e */ /* 0x004fc600000000ff */
[----:B------:R-:W2:Y:S01]  /*13750*/  LDL.LU R2, [R1+0x710] ;  /* 0x0007100001027983 */ /* 0x000ea20000300800 */
[----:B---3--:R-:W-:-:S03]  /*13760*/  F2FP.PACK_AB R5, R3, R5 ;  /* 0x000000050305723e */ /* 0x008fc600000000ff */
[----:B------:R-:W2:Y:S01]  /*13770*/  LDL.LU R3, [R1+0x70c] ;  /* 0x00070c0001037983 */ /* 0x000ea20000300800 */
[----:B----4-:R-:W-:Y:S02]  /*13780*/  F2FP.PACK_AB R4, R29, R4 ;  /* 0x000000041d04723e */ /* 0x010fe400000000ff */
[----:B------:R-:W-:Y:S02]  /*13790*/  F2FP.PACK_AB R11, R28, R11 ;  /* 0x0000000b1c0b723e */ /* 0x000fe400000000ff */
[----:B------:R-:W-:Y:S02]  /*137a0*/  F2FP.PACK_AB R10, R0, R10 ;  /* 0x0000000a000a723e */ /* 0x000fe400000000ff */
[----:B------:R-:W-:Y:S02]  /*137b0*/  F2FP.PACK_AB R9, R16, R9 ;  /* 0x000000091009723e */ /* 0x000fe400000000ff */
[----:B------:R-:W-:Y:S02]  /*137c0*/  F2FP.PACK_AB R8, R17, R8 ;  /* 0x000000081108723e */ /* 0x000fe400000000ff */
[----:B------:R-:W-:-:S02]  /*137d0*/  F2FP.PACK_AB R15, R18, R15 ;  /* 0x0000000f120f723e */ /* 0x000fc400000000ff */
[----:B------:R-:W-:Y:S02]  /*137e0*/  F2FP.PACK_AB R14, R19, R14 ;  /* 0x0000000e130e723e */ /* 0x000fe400000000ff */
[----:B------:R-:W-:Y:S02]  /*137f0*/  F2FP.PACK_AB R19, R21, R20 ;  /* 0x000000141513723e */ /* 0x000fe400000000ff */
[----:B------:R-:W-:Y:S02]  /*13800*/  F2FP.PACK_AB R13, R26, R13 ;  /* 0x0000000d1a0d723e */ /* 0x000fe400000000ff */
[----:B------:R-:W-:Y:S02]  /*13810*/  F2FP.PACK_AB R12, R27, R12 ;  /* 0x0000000c1b0c723e */ /* 0x000fe400000000ff */
[----:B------:R-:W-:Y:S02]  /*13820*/  F2FP.PACK_AB R18, R22, R23 ;  /* 0x000000171612723e */ /* 0x000fe400000000ff */
[----:B------:R-:W-:-:S02]  /*13830*/  F2FP.PACK_AB R17, R25, R24 ;  /* 0x000000181911723e */ /* 0x000fc400000000ff */
[----:B--2---:R-:W-:Y:S02]  /*13840*/  F2FP.PACK_AB R16, R3, R2 ;  /* 0x000000020310723e */ /* 0x004fe400000000ff */
.L_x_0:
[----:B------:R-:W1:Y:S04]  /*13850*/  S2R R22, SR_TID.X ;  /* 0x0000000000167919 */ /* 0x000e680000002100 */
[----:B------:R-:W-:Y:S06]  /*13860*/  BAR.SYNC.DEFER_BLOCKING 0x0 ;  /* 0x0000000000007b1d */ /* 0x000fec0000010000 */
[----:B------:R-:W2:Y:S01]  /*13870*/  LDL R29, [R1+0x6d4] ;  /* 0x0006d400011d7983 */ /* 0x000ea20000100800 */
[----:B-1----:R-:W-:-:S02]  /*13880*/  IMAD.SHL.U32 R0, R22, 0x8, RZ ;  /* 0x0000000816007824 */ /* 0x002fc400078e00ff */
[C---:B0-----:R-:W-:Y:S02]  /*13890*/  IMAD.SHL.U32 R2, R22.reuse, 0x200, RZ ;  /* 0x0000020016027824 */ /* 0x041fe400078e00ff */
[----:B------:R-:W-:Y:S01]  /*138a0*/  IMAD.SHL.U32 R3, R22, 0x4, RZ ;  /* 0x0000000416037824 */ /* 0x000fe200078e00ff */
[----:B------:R-:W-:Y:S01]  /*138b0*/  LOP3.LUT R20, R0, 0x700, RZ, 0xc0, !PT ;  /* 0x0000070000147812 */ /* 0x000fe200078ec0ff */
[----:B------:R-:W-:Y:S01]  /*138c0*/  IMAD.SHL.U32 R0, R22, 0x20, RZ ;  /* 0x0000002016007824 */ /* 0x000fe200078e00ff */
[----:B------:R-:W-:Y:S01]  /*138d0*/  LOP3.LUT R21, R2, 0x3000, RZ, 0xc0, !PT ;  /* 0x0000300002157812 */ /* 0x000fe200078ec0ff */
[----:B------:R-:W-:Y:S01]  /*138e0*/  IMAD.SHL.U32 R2, R22, 0x800, RZ ;  /* 0x0000080016027824 */ /* 0x000fe200078e00ff */
[----:B------:R-:W-:Y:S02]  /*138f0*/  LOP3.LUT R3, R20, 0x70, R3, 0xf8, !PT ;  /* 0x0000007014037812 */ /* 0x000fe400078ef803 */
[----:B------:R-:W-:Y:S02]  /*13900*/  LOP3.LUT R0, R21, 0x60, R0, 0xf8, !PT ;  /* 0x0000006015007812 */ /* 0x000fe400078ef800 */
[----:B------:R-:W-:-:S02]  /*13910*/  LOP3.LUT R22, R22, 0xff, RZ, 0xc0, !PT ;  /* 0x000000ff16167812 */ /* 0x000fc400078ec0ff */
[----:B------:R-:W-:Y:S02]  /*13920*/  LOP3.LUT R28, R0, R3, RZ, 0x3c, !PT ;  /* 0x00000003001c7212 */ /* 0x000fe400078e3cff */
[----:B------:R-:W-:-:S03]  /*13930*/  LOP3.LUT R2, R2, 0x3000, RZ, 0xc0, !PT ;  /* 0x0000300002027812 */ /* 0x000fc600078ec0ff */
[----:B------:R0:W-:Y:S02]  /*13940*/  STS.128 [R28], R16 ;  /* 0x000000101c007388 */ /* 0x0001e40000000c00 */
[----:B------:R-:W-:Y:S02]  /*13950*/  IMAD R0, R22, 0x10, R2 ;  /* 0x0000001016007824 */ /* 0x000fe400078e0202 */
[----:B0-----:R-:W3:Y:S03]  /*13960*/  LDL.LU R19, [R1+0x6fc] ;  /* 0x0006fc0001137983 */ /* 0x001ee60000300800 */
[C---:B------:R-:W-:Y:S01]  /*13970*/  LOP3.LUT R20, R0.reuse, 0x20, RZ, 0x3c, !PT ;  /* 0x0000002000147812 */ /* 0x040fe200078e3cff */
[----:B------:R-:W-:Y:S04]  /*13980*/  STS.128 [R28+0x80], R12 ;  /* 0x0000800c1c007388 */ /* 0x000fe80000000c00 */
[----:B------:R-:W-:Y:S04]  /*13990*/  STS.128 [R28+0x800], R8 ;  /* 0x000800081c007388 */ /* 0x000fe80000000c00 */
[----:B------:R0:W-:Y:S04]  /*139a0*/  STS.128 [R28+0x880], R4 ;  /* 0x000880041c007388 */ /* 0x0001e80000000c00 */
[----:B------:R-:W-:Y:S01]  /*139b0*/  BAR.SYNC.DEFER_BLOCKING 0x0 ;  /* 0x0000000000007b1d */ /* 0x000fe20000010000 */
[----:B0-----:R-:W-:-:S05]  /*139c0*/  LOP3.LUT R4, R0, 0x40, RZ, 0x3c, !PT ;  /* 0x0000004000047812 */ /* 0x001fca00078e3cff */
[----:B------:R-:W0:Y:S04]  /*139d0*/  LDS.128 R24, [R0] ;  /* 0x0000000000187984 */ /* 0x000e280000000c00 */
[----:B------:R-:W1:Y:S04]  /*139e0*/  LDS.128 R20, [R20] ;  /* 0x0000000014147984 */ /* 0x000e680000000c00 */
[----:B------:R-:W4:Y:S01]  /*139f0*/  LDS.128 R4, [R4] ;  /* 0x0000000004047984 */ /* 0x000f220000000c00 */
[C---:B--2---:R-:W-:Y:S01]  /*13a00*/  IADD3 R2, R29.reuse, 0x2, RZ ;  /* 0x000000021d027810 */ /* 0x044fe20007ffe0ff */
[C---:B------:R-:W-:Y:S01]  /*13a10*/  IMAD R8, R29.reuse, c[0x0][0x198], RZ ;  /* 0x000066001d087a24 */ /* 0x040fe200078e02ff */
[----:B------:R-:W-:-:S02]  /*13a20*/  IADD3 R3, R29, 0x1, RZ ;  /* 0x000000011d037810 */ /* 0x000fc40007ffe0ff */
[----:B------:R-:W-:Y:S02]  /*13a30*/  IADD3 R10, R29, 0x4, RZ ;  /* 0x000000041d0a7810 */ /* 0x000fe40007ffe0ff */
[----:B------:R-:W-:-:S04]  /*13a40*/  IADD3 R9, R8, c[0x0][0x198], RZ ;  /* 0x0000660008097a10 */ /* 0x000fc80007ffe0ff */
[----:B------:R-:W-:Y:S02]  /*13a50*/  IADD3 R15, R9, c[0x0][0x198], RZ ;  /* 0x00006600090f7a10 */ /* 0x000fe40007ffe0ff */
[C---:B---3--:R-:W-:Y:S01]  /*13a60*/  ISETP.GE.AND P0, PT, R19.reuse, c[0x0][0x178], PT ;  /* 0x00005e0013007a0c */ /* 0x048fe20003f06270 */
[----:B------:R-:W-:-:S03]  /*13a70*/  IMAD R12, R19, c[0x0][0x194], RZ ;  /* 0x00006500130c7a24 */ /* 0x000fc600078e02ff */
[----:B------:R-:W-:Y:S02]  /*13a80*/  ISETP.LT.AND P4, PT, R2, c[0x0][0x17c], !P0 ;  /* 0x00005f0002007a0c */ /* 0x000fe40004781270 */
[----:B------:R-:W-:Y:S02]  /*13a90*/  ISETP.LT.AND P5, PT, R3, c[0x0][0x17c], !P0 ;  /* 0x00005f0003007a0c */ /* 0x000fe400047a1270 */
[C---:B------:R-:W-:Y:S02]  /*13aa0*/  IADD3 R2, R29.reuse, 0x3, RZ ;  /* 0x000000031d027810 */ /* 0x040fe40007ffe0ff */
[----:B------:R-:W-:Y:S02]  /*13ab0*/  ISETP.LT.AND P1, PT, R29, c[0x0][0x17c], !P0 ;  /* 0x00005f001d007a0c */ /* 0x000fe40004721270 */
[----:B------:R-:W-:Y:S02]  /*13ac0*/  LEA R3, P2, R12, c[0x0][0x170], 0x1 ;  /* 0x00005c000c037a11 */ /* 0x000fe400078408ff */
[----:B------:R-:W-:-:S02]  /*13ad0*/  ISETP.LT.AND P3, PT, R2, c[0x0][0x17c], !P0 ;  /* 0x00005f0002007a0c */ /* 0x000fc40004761270 */
[----:B------:R-:W-:Y:S02]  /*13ae0*/  LEA.HI.X.SX32 R2, R12, c[0x0][0x174], 0x1, P2 ;  /* 0x00005d000c027a11 */ /* 0x000fe400010f0eff */
[-C--:B------:R-:W-:Y:S02]  /*13af0*/  LEA R16, P6, R8, R3.reuse, 0x1 ;  /* 0x0000000308107211 */ /* 0x080fe400078c08ff */
[----:B------:R-:W-:Y:S02]  /*13b00*/  ISETP.LT.AND P2, PT, R10, c[0x0][0x17c], !P0 ;  /* 0x00005f000a007a0c */ /* 0x000fe40004741270 */
[----:B------:R-:W-:Y:S02]  /*13b10*/  LEA.HI.X.SX32 R17, R8, R2, 0x1, P6 ;  /* 0x0000000208117211 */ /* 0x000fe400030f0eff */
[----:B------:R-:W-:Y:S02]  /*13b20*/  IADD3 R8, R29, 0x5, RZ ;  /* 0x000000051d087810 */ /* 0x000fe40007ffe0ff */
[----:B------:R-:W-:Y:S01]  /*13b30*/  LOP3.LUT R10, R0, 0x60, RZ, 0x3c, !PT ;  /* 0x00000060000a7812 */ /* 0x000fe200078e3cff */
[----:B0-----:R0:W-:Y:S01]  /*13b40*/  @P1 STG.E.U16 [R16.64], R24 ;  /* 0x0000001810001986 */ /* 0x0011e2000c101506 */
[----:B------:R-:W-:-:S02]  /*13b50*/  LEA R12, P6, R9, R3, 0x1 ;  /* 0x00000003090c7211 */ /* 0x000fc400078c08ff */
[----:B------:R-:W-:Y:S02]  /*13b60*/  ISETP.LT.AND P1, PT, R8, c[0x0][0x17c], !P0 ;  /* 0x00005f0008007a0c */ /* 0x000fe40004721270 */
[----:B------:R-:W-:Y:S02]  /*13b70*/  LEA.HI.X.SX32 R13, R9, R2, 0x1, P6 ;  /* 0x00000002090d7211 */ /* 0x000fe400030f0eff */
[----:B------:R-:W2:Y:S01]  /*13b80*/  LDS.128 R8, [R10] ;  /* 0x000000000a087984 */ /* 0x000ea20000000c00 */
[C---:B------:R-:W-:Y:S02]  /*13b90*/  LEA R14, P6, R15.reuse, R3, 0x1 ;  /* 0x000000030f0e7211 */ /* 0x040fe400078c08ff */
[----:B0-----:R-:W-:Y:S02]  /*13ba0*/  PRMT R17, R24, 0x7632, R17 ;  /* 0x0000763218117816 */ /* 0x001fe40000000011 */
[----:B------:R-:W3:Y:S01]  /*13bb0*/  LDL.LU R24, [R1+0x6d4] ;  /* 0x0006d40001187983 */ /* 0x000ee20000300800 */
[----:B------:R-:W-:-:S02]  /*13bc0*/  IADD3 R0, R15, c[0x0][0x198], RZ ;  /* 0x000066000f007a10 */ /* 0x000fc40007ffe0ff */
[-C--:B------:R-:W-:Y:S01]  /*13bd0*/  LEA.HI.X.SX32 R15, R15, R2.reuse, 0x1, P6 ;  /* 0x000000020f0f7211 */ /* 0x080fe200030f0eff */
[----:B------:R0:W-:Y:S01]  /*13be0*/  @P5 STG.E.U16 [R12.64], R17 ;  /* 0x000000110c005986 */ /* 0x0001e2000c101506 */
[C---:B------:R-:W-:Y:S02]  /*13bf0*/  LEA R16, P6, R0.reuse, R3, 0x1 ;  /* 0x0000000300107211 */ /* 0x040fe400078c08ff */
[C---:B------:R-:W-:Y:S01]  /*13c00*/  IADD3 R19, R0.reuse, c[0x0][0x198], RZ ;  /* 0x0000660000137a10 */ /* 0x040fe20007ffe0ff */
[----:B-1----:R1:W-:Y:S01]  /*13c10*/  @P4 STG.E.U16 [R14.64], R20 ;  /* 0x000000140e004986 */ /* 0x0023e2000c101506 */
[----:B0-----:R-:W-:Y:S02]  /*13c20*/  LEA.HI.X.SX32 R17, R0, R2, 0x1, P6 ;  /* 0x0000000200117211 */ /* 0x001fe400030f0eff */
[----:B------:R-:W-:Y:S02]  /*13c30*/  IADD3 R12, R19, c[0x0][0x198], RZ ;  /* 0x00006600130c7a10 */ /* 0x000fe40007ffe0ff */
[----:B-1----:R-:W-:-:S02]  /*13c40*/  PRMT R15, R20, 0x7632, R15 ;  /* 0x00007632140f7816 */ /* 0x002fc4000000000f */
[----:B------:R-:W-:-:S03]  /*13c50*/  IADD3 R13, R12, c[0x0][0x198], RZ ;  /* 0x000066000c0d7a10 */ /* 0x000fc60007ffe0ff */
[----:B------:R4:W-:Y:S02]  /*13c60*/  @P3 STG.E.U16 [R16.64], R15 ;  /* 0x0000000f10003986 */ /* 0x0009e4000c101506 */
[----:B----4-:R-:W-:Y:S02]  /*13c70*/  PRMT R17, R4, 0x7632, R17 ;  /* 0x0000763204117816 */ /* 0x010fe40000000011 */
[----:B------:R-:W-:Y:S02]  /*13c80*/  IADD3 R16, R13, c[0x0][0x198], RZ ;  /* 0x000066000d107a10 */ /* 0x000fe40007ffe0ff */
[C---:B---3--:R-:W-:Y:S02]  /*13c90*/  IADD3 R18, R24.reuse, 0x6, RZ ;  /* 0x0000000618127810 */ /* 0x048fe40007ffe0ff */
[----:B------:R-:W-:Y:S02]  /*13ca0*/  IADD3 R0, R24, 0x8, RZ ;  /* 0x0000000818007810 */ /* 0x000fe40007ffe0ff */
[----:B------:R-:W-:-:S02]  /*13cb0*/  ISETP.LT.AND P5, PT, R18, c[0x0][0x17c], !P0 ;  /* 0x00005f0012007a0c */ /* 0x000fc400047a1270 */
[----:B------:R-:W-:Y:S02]  /*13cc0*/  IADD3 R18, R24, 0x7, RZ ;  /* 0x0000000718127810 */ /* 0x000fe40007ffe0ff */
[----:B------:R-:W-:Y:S02]  /*13cd0*/  ISETP.LT.AND P3, PT, R0, c[0x0][0x17c], !P0 ;  /* 0x00005f0000007a0c */ /* 0x000fe40004761270 */
[----:B------:R-:W-:Y:S02]  /*13ce0*/  ISETP.LT.AND P4, PT, R18, c[0x0][0x17c], !P0 ;  /* 0x00005f0012007a0c */ /* 0x000fe40004781270 */
[C---:B------:R-:W-:Y:S02]  /*13cf0*/  LEA R18, P6, R19.reuse, R3, 0x1 ;  /* 0x0000000313127211 */ /* 0x040fe400078c08ff */
[----:B------:R-:W-:Y:S02]  /*13d00*/  IADD3 R0, R24, 0x9, RZ ;  /* 0x0000000918007810 */ /* 0x000fe40007ffe0ff */
[----:B------:R-:W-:-:S02]  /*13d10*/  LEA.HI.X.SX32 R19, R19, R2, 0x1, P6 ;  /* 0x0000000213137211 */ /* 0x000fc400030f0eff */
[----:B------:R-:W-:-:S03]  /*13d20*/  LEA R28, P6, R12, R3, 0x1 ;  /* 0x000000030c1c7211 */ /* 0x000fc600078c08ff */
[----:B------:R0:W-:Y:S01]  /*13d30*/  @P2 STG.E.U16 [R18.64], R4 ;  /* 0x0000000412002986 */ /* 0x0001e2000c101506 */
[-C--:B------:R-:W-:Y:S02]  /*13d40*/  LEA.HI.X.SX32 R29, R12, R2.reuse, 0x1, P6 ;  /* 0x000000020c1d7211 */ /* 0x080fe400030f0eff */
[CC--:B------:R-:W-:Y:S02]  /*13d50*/  LEA R14, P6, R13.reuse, R3.reuse, 0x1 ;  /* 0x000000030d0e7211 */ /* 0x0c0fe400078c08ff */
[----:B------:R-:W-:Y:S01]  /*13d60*/  ISETP.LT.AND P2, PT, R0, c[0x0][0x17c], !P0 ;  /* 0x00005f0000007a0c */ /* 0x000fe20004741270 */
[----:B------:R1:W-:Y:S01]  /*13d70*/  @P1 STG.E.U16 [R28.64], R17 ;  /* 0x000000111c001986 */ /* 0x0003e2000c101506 */
[----:B------:R-:W-:Y:S02]  /*13d80*/  IADD3 R0, R24, 0xa, RZ ;  /* 0x0000000a18007810 */ /* 0x000fe40007ffe0ff */
[----:B------:R-:W-:Y:S02]  /*13d90*/  LEA.HI.X.SX32 R15, R13, R2, 0x1, P6 ;  /* 0x000000020d0f7211 */ /* 0x000fe400030f0eff */
[----:B------:R-:W-:-:S02]  /*13da0*/  LEA R12, P6, R16, R3, 0x1 ;  /* 0x00000003100c7211 */ /* 0x000fc400078c08ff */
[----:B------:R-:W-:Y:S01]  /*13db0*/  ISETP.LT.AND P1, PT, R0, c[0x0][0x17c], !P0 ;  /* 0x00005f0000007a0c */ /* 0x000fe20004721270 */
[----:B--2---:R2:W-:Y:S01]  /*13dc0*/  @P5 STG.E.U16 [R14.64], R8 ;  /* 0x000000080e005986 */ /* 0x0045e2000c101506 */
[----:B0-----:R-:W-:Y:S02]  /*13dd0*/  IADD3 R4, R16, c[0x0][0x198], RZ ;  /* 0x0000660010047a10 */ /* 0x001fe40007ffe0ff */
[----:B------:R-:W-:Y:S02]  /*13de0*/  IADD3 R0, R24, 0xb, RZ ;  /* 0x0000000b18007810 */ /* 0x000fe40007ffe0ff */
[----:B------:R-:W-:Y:S02]  /*13df0*/  LEA.HI.X.SX32 R13, R16, R2, 0x1, P6 ;  /* 0x00000002100d7211 */ /* 0x000fe400030f0eff */
[----:B------:R-:W-:Y:S02]  /*13e00*/  LEA R18, P6, R4, R3, 0x1 ;  /* 0x0000000304127211 */ /* 0x000fe400078c08ff */
[----:B------:R-:W-:-:S02]  /*13e10*/  ISETP.LT.AND P5, PT, R0, c[0x0][0x17c], !P0 ;  /* 0x00005f0000007a0c */ /* 0x000fc400047a1270 */
[----:B-1----:R-:W-:Y:S02]  /*13e20*/  IADD3 R17, R4, c[0x0][0x198], RZ ;  /* 0x0000660004117a10 */ /* 0x002fe40007ffe0ff */
[----:B--2---:R-:W-:Y:S02]  /*13e30*/  PRMT R15, R8, 0x7632, R15 ;  /* 0x00007632080f7816 */ /* 0x004fe4000000000f */
[----:B------:R-:W-:Y:S02]  /*13e40*/  IADD3 R0, R24, 0xc, RZ ;  /* 0x0000000c18007810 */ /* 0x000fe40007ffe0ff */
[----:B------:R-:W-:Y:S01]  /*13e50*/  LEA.HI.X.SX32 R19, R4, R2, 0x1, P6 ;  /* 0x0000000204137211 */ /* 0x000fe200030f0eff */
[----:B------:R0:W-:Y:S01]  /*13e60*/  @P4 STG.E.U16 [R12.64], R15 ;  /* 0x0000000f0c004986 */ /* 0x0001e2000c101506 */
[C---:B------:R-:W-:Y:S02]  /*13e70*/  LEA R16, P6, R17.reuse, R3, 0x1 ;  /* 0x0000000311107211 */ /* 0x040fe400078c08ff */
[----:B------:R-:W-:Y:S01]  /*13e80*/  ISETP.LT.AND P4, PT, R0, c[0x0][0x17c], !P0 ;  /* 0x00005f0000007a0c */ /* 0x000fe20004781270 */
[----:B------:R-:W-:Y:S01]  /*13e90*/  @P3 STG.E.U16 [R18.64], R25 ;  /* 0x0000001912003986 */ /* 0x000fe2000c101506 */
[----:B------:R-:W-:-:S02]  /*13ea0*/  IADD3 R4, R17, c[0x0][0x198], RZ ;  /* 0x0000660011047a10 */ /* 0x000fc40007ffe0ff */
[----:B------:R-:W-:Y:S02]  /*13eb0*/  IADD3 R0, R24, 0xd, RZ ;  /* 0x0000000d18007810 */ /* 0x000fe40007ffe0ff */
[----:B------:R-:W-:Y:S02]  /*13ec0*/  LEA.HI.X.SX32 R17, R17, R2, 0x1, P6 ;  /* 0x0000000211117211 */ /* 0x000fe400030f0eff */
[----:B------:R-:W-:Y:S02]  /*13ed0*/  LEA R14, P6, R4, R3, 0x1 ;  /* 0x00000003040e7211 */ /* 0x000fe400078c08ff */
[----:B0-----:R-:W-:Y:S02]  /*13ee0*/  PRMT R13, R25, 0x7632, R13 ;  /* 0x00007632190d7816 */ /* 0x001fe4000000000d */
[----:B------:R-:W-:Y:S02]  /*13ef0*/  ISETP.LT.AND P3, PT, R0, c[0x0][0x17c], !P0 ;  /* 0x00005f0000007a0c */ /* 0x000fe40004761270 */
[----:B------:R-:W-:Y:S01]  /*13f00*/  IADD3 R8, R4, c[0x0][0x198], RZ ;  /* 0x0000660004087a10 */ /* 0x000fe20007ffe0ff */
[----:B------:R0:W-:Y:S01]  /*13f10*/  @P2 STG.E.U16 [R16.64], R13 ;  /* 0x0000000d10002986 */ /* 0x0001e2000c101506 */
[----:B------:R-:W-:-:S02]  /*13f20*/  IADD3 R0, R24, 0xe, RZ ;  /* 0x0000000e18007810 */ /* 0x000fc40007ffe0ff */
[-C--:B------:R-:W-:Y:S02]  /*13f30*/  LEA.HI.X.SX32 R15, R4, R2.reuse, 0x1, P6 ;  /* 0x00000002040f7211 */ /* 0x080fe400030f0eff */
[----:B------:R-:W-:Y:S02]  /*13f40*/  LEA R12, P6, R8, R3, 0x1 ;  /* 0x00000003080c7211 */ /* 0x000fe400078c08ff */
[----:B------:R-:W-:Y:S01]  /*13f50*/  ISETP.LT.AND P2, PT, R0, c[0x0][0x17c], !P0 ;  /* 0x00005f0000007a0c */ /* 0x000fe20004741270 */
[----:B------:R1:W-:Y:S01]  /*13f60*/  @P1 STG.E.U16 [R14.64], R21 ;  /* 0x000000150e001986 */ /* 0x0003e2000c101506 */
[----:B------:R-:W-:Y:S02]  /*13f70*/  IADD3 R4, R8, c[0x0][0x198], RZ ;  /* 0x0000660008047a10 */ /* 0x000fe40007ffe0ff */
[----:B------:R-:W-:Y:S02]  /*13f80*/  IADD3 R0, R24, 0xf, RZ ;  /* 0x0000000f18007810 */ /* 0x000fe40007ffe0ff */
[----:B0-----:R-:W-:-:S02]  /*13f90*/  LEA.HI.X.SX32 R13, R8, R2, 0x1, P6 ;  /* 0x00000002080d7211 */ /* 0x001fc400030f0eff */
[-C--:B------:R-:W-:Y:S02]  /*13fa0*/  LEA R18, P6, R4, R3.reuse, 0x1 ;  /* 0x0000000304127211 */ /* 0x080fe400078c08ff */
[----:B------:R-:W-:Y:S02]  /*13fb0*/  ISETP.LT.AND P1, PT, R0, c[0x0][0x17c], !P0 ;  /* 0x00005f0000007a0c */ /* 0x000fe40004721270 */
[----:B------:R-:W-:Y:S02]  /*13fc0*/  IADD3 R8, R4, c[0x0][0x198], RZ ;  /* 0x0000660004087a10 */ /* 0x000fe40007ffe0ff */
[----:B-1----:R-:W-:Y:S02]  /*13fd0*/  PRMT R15, R21, 0x7632, R15 ;  /* 0x00007632150f7816 */ /* 0x002fe4000000000f */
[----:B------:R-:W-:Y:S02]  /*13fe0*/  IADD3 R0, R24, 0x10, RZ ;  /* 0x0000001018007810 */ /* 0x000fe40007ffe0ff */
[----:B------:R-:W-:Y:S01]  /*13ff0*/  LEA.HI.X.SX32 R19, R4, R2, 0x1, P6 ;  /* 0x0000000204137211 */ /* 0x000fe200030f0eff */
[----:B------:R0:W-:Y:S01]  /*14000*/  @P5 STG.E.U16 [R12.64], R15 ;  /* 0x0000000f0c005986 */ /* 0x0001e2000c101506 */
[----:B------:R-:W-:-:S02]  /*14010*/  LEA R14, P6, R8, R3, 0x1 ;  /* 0x00000003080e7211 */ /* 0x000fc400078c08ff */
[----:B------:R-:W-:Y:S01]  /*14020*/  ISETP.LT.AND P5, PT, R0, c[0x0][0x17c], !P0 ;  /* 0x00005f0000007a0c */ /* 0x000fe200047a1270 */
[----:B------:R1:W-:Y:S01]  /*14030*/  @P4 STG.E.U16 [R18.64], R5 ;  /* 0x0000000512004986 */ /* 0x0003e2000c101506 */
[----:B------:R-:W-:Y:S02]  /*14040*/  IADD3 R4, R8, c[0x0][0x198], RZ ;  /* 0x0000660008047a10 */ /* 0x000fe40007ffe0ff */
[----:B------:R-:W-:-:S04]  /*14050*/  IADD3 R0, R24, 0x11, RZ ;  /* 0x0000001118007810 */ /* 0x000fc80007ffe0ff */
[----:B------:R-:W-:Y:S02]  /*14060*/  ISETP.LT.AND P4, PT, R0, c[0x0][0x17c], !P0 ;  /* 0x00005f0000007a0c */ /* 0x000fe40004781270 */
[-C--:B0-----:R-:W-:Y:S02]  /*14070*/  LEA.HI.X.SX32 R15, R8, R2.reuse, 0x1, P6 ;  /* 0x00000002080f7211 */ /* 0x081fe400030f0eff */
[C---:B------:R-:W-:Y:S02]  /*14080*/  LEA R16, P6, R4.reuse, R3, 0x1 ;  /* 0x0000000304107211 */ /* 0x040fe400078c08ff */
[----:B------:R-:W-:Y:S02]  /*14090*/  PRMT R13, R5, 0x7632, R13 ;  /* 0x00007632050d7816 */ /* 0x000fe4000000000d */
[----:B------:R-:W-:Y:S02]  /*140a0*/  IADD3 R8, R4, c[0x0][0x198], RZ ;  /* 0x0000660004087a10 */ /* 0x000fe40007ffe0ff */
[----:B------:R-:W-:Y:S01]  /*140b0*/  IADD3 R0, R24, 0x12, RZ ;  /* 0x0000001218007810 */ /* 0x000fe20007ffe0ff */
[----:B------:R0:W-:Y:S01]  /*140c0*/  @P3 STG.E.U16 [R14.64], R13 ;  /* 0x0000000d0e003986 */ /* 0x0001e2000c101506 */
[----:B------:R-:W-:-:S02]  /*140d0*/  LEA.HI.X.SX32 R17, R4, R2, 0x1, P6 ;  /* 0x0000000204117211 */ /* 0x000fc400030f0eff */
[-C--:B------:R-:W-:Y:S02]  /*140e0*/  LEA R12, P6, R8, R3.reuse, 0x1 ;  /* 0x00000003080c7211 */ /* 0x080fe400078c08ff */
[----:B------:R-:W-:Y:S01]  /*140f0*/  ISETP.LT.AND P3, PT, R0, c[0x0][0x17c], !P0 ;  /* 0x00005f0000007a0c */ /* 0x000fe20004761270 */
[----:B------:R2:W-:Y:S01]  /*14100*/  @P2 STG.E.U16 [R16.64], R9 ;  /* 0x0000000910002986 */ /* 0x0005e2000c101506 */
[----:B-1----:R-:W-:Y:S02]  /*14110*/  IADD3 R5, R8, c[0x0][0x198], RZ ;  /* 0x0000660008057a10 */ /* 0x002fe40007ffe0ff */
[----:B------:R-:W-:Y:S02]  /*14120*/  IADD3 R0, R24, 0x13, RZ ;  /* 0x0000001318007810 */ /* 0x000fe40007ffe0ff */
[----:B0-----:R-:W-:Y:S02]  /*14130*/  LEA.HI.X.SX32 R13, R8, R2, 0x1, P6 ;  /* 0x00000002080d7211 */ /* 0x001fe400030f0eff */
[----:B------:R-:W-:-:S02]  /*14140*/  LEA R4, P6, R5, R3, 0x1 ;  /* 0x0000000305047211 */ /* 0x000fc400078c08ff */
[----:B------:R-:W-:Y:S02]  /*14150*/  ISETP.LT.AND P2, PT, R0, c[0x0][0x17c], !P0 ;  /* 0x00005f0000007a0c */ /* 0x000fe40004741270 */
[----:B--2---:R-:W-:Y:S02]  /*14160*/  PRMT R17, R9, 0x7632, R17 ;  /* 0x0000763209117816 */ /* 0x004fe40000000011 */
[C---:B------:R-:W-:Y:S02]  /*14170*/  IADD3 R14, R5.reuse, c[0x0][0x198], RZ ;  /* 0x00006600050e7a10 */ /* 0x040fe40007ffe0ff */
[----:B------:R-:W-:Y:S01]  /*14180*/  IADD3 R0, R24, 0x14, RZ ;  /* 0x0000001418007810 */ /* 0x000fe20007ffe0ff */
[----:B------:R0:W-:Y:S01]  /*14190*/  @P1 STG.E.U16 [R12.64], R17 ;  /* 0x000000110c001986 */ /* 0x0001e2000c101506 */
[----:B------:R-:W-:Y:S02]  /*141a0*/  LEA.HI.X.SX32 R5, R5, R2, 0x1, P6 ;  /* 0x0000000205057211 */ /* 0x000fe400030f0eff */
[----:B------:R-:W-:-:S02]  /*141b0*/  LEA R8, P6, R14, R3, 0x1 ;  /* 0x000000030e087211 */ /* 0x000fc400078c08ff */
[----:B------:R-:W-:Y:S01]  /*141c0*/  ISETP.LT.AND P1, PT, R0, c[0x0][0x17c], !P0 ;  /* 0x00005f0000007a0c */ /* 0x000fe20004721270 */
[----:B------:R1:W-:Y:S01]  /*141d0*/  @P5 STG.E.U16 [R4.64], R26 ;  /* 0x0000001a04005986 */ /* 0x0003e2000c101506 */
[----:B------:R-:W-:Y:S02]  /*141e0*/  IADD3 R15, R14, c[0x0][0x198], RZ ;  /* 0x000066000e0f7a10 */ /* 0x000fe40007ffe0ff */
[----:B------:R-:W-:Y:S02]  /*141f0*/  IADD3 R0, R24, 0x15, RZ ;  /* 0x0000001518007810 */ /* 0x000fe40007ffe0ff */
[----:B------:R-:W-:Y:S02]  /*14200*/  LEA.HI.X.SX32 R9, R14, R2, 0x1, P6 ;  /* 0x000000020e097211 */ /* 0x000fe400030f0eff */
[----:B------:R-:W-:Y:S02]  /*14210*/  LEA R14, P6, R15, R3, 0x1 ;  /* 0x000000030f0e7211 */ /* 0x000fe400078c08ff */
[----:B------:R-:W-:-:S02]  /*14220*/  PRMT R16, R26, 0x7632, R16 ;  /* 0x000076321a107816 */ /* 0x000fc40000000010 */
[----:B------:R-:W-:Y:S02]  /*14230*/  ISETP.LT.AND P5, PT, R0, c[0x0][0x17c], !P0 ;  /* 0x00005f0000007a0c */ /* 0x000fe400047a1270 */
[C---:B0-----:R-:W-:Y:S01]  /*14240*/  IADD3 R13, R15.reuse, c[0x0][0x198], RZ ;  /* 0x000066000f0d7a10 */ /* 0x041fe20007ffe0ff */
[----:B------:R0:W-:Y:S01]  /*14250*/  @P4 STG.E.U16 [R8.64], R16 ;  /* 0x0000001008004986 */ /* 0x0001e2000c101506 */
[----:B------:R-:W-:Y:S02]  /*14260*/  IADD3 R0, R24, 0x16, RZ ;  /* 0x0000001618007810 */ /* 0x000fe40007ffe0ff */
[----:B------:R-:W-:Y:S02]  /*14270*/  LEA.HI.X.SX32 R15, R15, R2, 0x1, P6 ;  /* 0x000000020f0f7211 */ /* 0x000fe400030f0eff */
[C---:B------:R-:W-:Y:S02]  /*14280*/  LEA R12, P6, R13.reuse, R3, 0x1 ;  /* 0x000000030d0c7211 */ /* 0x040fe400078c08ff */
[----:B------:R-:W-:Y:S01]  /*14290*/  ISETP.LT.AND P4, PT, R0, c[0x0][0x17c], !P0 ;  /* 0x00005f0000007a0c */ /* 0x000fe20004781270 */
[----:B------:R2:W-:Y:S01]  /*142a0*/  @P3 STG.E.U16 [R14.64], R22 ;  /* 0x000000160e003986 */ /* 0x0005e2000c101506 */
[----:B-1----:R-:W-:-:S02]  /*142b0*/  IADD3 R5, R13, c[0x0][0x198], RZ ;  /* 0x000066000d057a10 */ /* 0x002fc40007ffe0ff */
[----:B------:R-:W-:Y:S02]  /*142c0*/  IADD3 R0, R24, 0x17, RZ ;  /* 0x0000001718007810 */ /* 0x000fe40007ffe0ff */
[----:B------:R-:W-:Y:S02]  /*142d0*/  LEA.HI.X.SX32 R13, R13, R2, 0x1, P6 ;  /* 0x000000020d0d7211 */ /* 0x000fe400030f0eff */
[C---:B------:R-:W-:Y:S02]  /*142e0*/  LEA R4, P6, R5.reuse, R3, 0x1 ;  /* 0x0000000305047211 */ /* 0x040fe400078c08ff */
[----:B------:R-:W-:Y:S02]  /*142f0*/  ISETP.LT.AND P3, PT, R0, c[0x0][0x17c], !P0 ;  /* 0x00005f0000007a0c */ /* 0x000fe40004761270 */
[----:B0-----:R-:W-:Y:S02]  /*14300*/  IADD3 R9, R5, c[0x0][0x198], RZ ;  /* 0x0000660005097a10 */ /* 0x001fe40007ffe0ff */
[----:B--2---:R-:W-:-:S02]  /*14310*/  PRMT R15, R22, 0x7632, R15 ;  /* 0x00007632160f7816 */ /* 0x004fc4000000000f */
[----:B------:R-:W-:Y:S02]  /*14320*/  IADD3 R0, R24, 0x18, RZ ;  /* 0x0000001818007810 */ /* 0x000fe40007ffe0ff */
[----:B------:R-:W-:Y:S01]  /*14330*/  LEA.HI.X.SX32 R5, R5, R2, 0x1, P6 ;  /* 0x0000000205057211 */ /* 0x000fe200030f0eff */
[----:B------:R0:W-:Y:S01]  /*14340*/  @P2 STG.E.U16 [R12.64], R15 ;  /* 0x0000000f0c002986 */ /* 0x0001e2000c101506 */
[C---:B------:R-:W-:Y:S02]  /*14350*/  LEA R8, P6, R9.reuse, R3, 0x1 ;  /* 0x0000000309087211 */ /* 0x040fe400078c08ff */
[----:B------:R-:W-:Y:S01]  /*14360*/  ISETP.LT.AND P2, PT, R0, c[0x0][0x17c], !P0 ;  /* 0x00005f0000007a0c */ /* 0x000fe20004741270 */
[----:B------:R1:W-:Y:S01]  /*14370*/  @P1 STG.E.U16 [R4.64], R6 ;  /* 0x0000000604001986 */ /* 0x0003e2000c101506 */
[----:B------:R-:W-:Y:S02]  /*14380*/  IADD3 R14, R9, c[0x0][0x198], RZ ;  /* 0x00006600090e7a10 */ /* 0x000fe40007ffe0ff */
[----:B------:R-:W-:-:S02]  /*14390*/  IADD3 R0, R24, 0x19, RZ ;  /* 0x0000001918007810 */ /* 0x000fc40007ffe0ff */
[----:B------:R-:W-:Y:S02]  /*143a0*/  LEA.HI.X.SX32 R9, R9, R2, 0x1, P6 ;  /* 0x0000000209097211 */ /* 0x000fe400030f0eff */
[----:B------:R-:W-:Y:S02]  /*143b0*/  LEA R16, P6, R14, R3, 0x1 ;  /* 0x000000030e107211 */ /* 0x000fe400078c08ff */
[----:B------:R-:W-:Y:S02]  /*143c0*/  ISETP.LT.AND P1, PT, R0, c[0x0][0x17c], !P0 ;  /* 0x00005f0000007a0c */ /* 0x000fe40004721270 */
[----:B0-----:R-:W-:Y:S02]  /*143d0*/  IADD3 R12, R14, c[0x0][0x198], RZ ;  /* 0x000066000e0c7a10 */ /* 0x001fe40007ffe0ff */
[----:B-1----:R-:W-:Y:S02]  /*143e0*/  PRMT R5, R6, 0x7632, R5 ;  /* 0x0000763206057816 */ /* 0x002fe40000000005 */
[----:B------:R-:W-:-:S02]  /*143f0*/  IADD3 R0, R24, 0x1a, RZ ;  /* 0x0000001a18007810 */ /* 0x000fc40007ffe0ff */
[-C--:B------:R-:W-:Y:S01]  /*14400*/  LEA.HI.X.SX32 R17, R14, R2.reuse, 0x1, P6 ;  /* 0x000000020e117211 */ /* 0x080fe200030f0eff */
[----:B------:R0:W-:Y:S01]  /*14410*/  @P5 STG.E.U16 [R8.64], R5 ;  /* 0x0000000508005986 */ /* 0x0001e2000c101506 */
[----:B------:R-:W-:Y:S02]  /*14420*/  LEA R14, P6, R12, R3, 0x1 ;  /* 0x000000030c0e7211 */ /* 0x000fe400078c08ff */
[----:B------:R-:W-:Y:S01]  /*14430*/  ISETP.LT.AND P5, PT, R0, c[0x0][0x17c], !P0 ;  /* 0x00005f0000007a0c */ /* 0x000fe200047a1270 */
[----:B------:R-:W-:Y:S01]  /*14440*/  @P4 STG.E.U16 [R16.64], R10 ;  /* 0x0000000a10004986 */ /* 0x000fe2000c101506 */
[----:B------:R-:W-:Y:S02]  /*14450*/  IADD3 R4, R12, c[0x0][0x198], RZ ;  /* 0x000066000c047a10 */ /* 0x000fe40007ffe0ff */
[----:B------:R-:W-:Y:S02]  /*14460*/  IADD3 R0, R24, 0x1b, RZ ;  /* 0x0000001b18007810 */ /* 0x000fe40007ffe0ff */
[----:B------:R-:W-:-:S02]  /*14470*/  LEA.HI.X.SX32 R15, R12, R2, 0x1, P6 ;  /* 0x000000020c0f7211 */ /* 0x000fc400030f0eff */
[----:B------:R-:W-:Y:S02]  /*14480*/  PRMT R13, R10, 0x7632, R13 ;  /* 0x000076320a0d7816 */ /* 0x000fe4000000000d */
[----:B0-----:R-:W-:Y:S02]  /*14490*/  IADD3 R5, R4, c[0x0][0x198], RZ ;  /* 0x0000660004057a10 */ /* 0x001fe40007ffe0ff */
[----:B------:R-:W-:Y:S01]  /*144a0*/  ISETP.LT.AND P4, PT, R0, c[0x0][0x17c], !P0 ;  /* 0x00005f0000007a0c */ /* 0x000fe20004781270 */
[----:B------:R0:W-:Y:S01]  /*144b0*/  @P3 STG.E.U16 [R14.64], R13 ;  /* 0x0000000d0e003986 */ /* 0x0001e2000c101506 */
[----:B------:R-:W-:Y:S02]  /*144c0*/  LEA R12, P6, R4, R3, 0x1 ;  /* 0x00000003040c7211 */ /* 0x000fe400078c08ff */
[----:B------:R-:W-:Y:S02]  /*144d0*/  IADD3 R0, R24, 0x1c, RZ ;  /* 0x0000001c18007810 */ /* 0x000fe40007ffe0ff */
[----:B------:R-:W-:-:S02]  /*144e0*/  IADD3 R6, R5, c[0x0][0x198], RZ ;  /* 0x0000660005067a10 */ /* 0x000fc40007ffe0ff */
[----:B------:R-:W-:Y:S02]  /*144f0*/  ISETP.LT.AND P3, PT, R0, c[0x0][0x17c], !P0 ;  /* 0x00005f0000007a0c */ /* 0x000fe40004761270 */
[----:B------:R-:W-:Y:S02]  /*14500*/  IADD3 R0, R24, 0x1d, RZ ;  /* 0x0000001d18007810 */ /* 0x000fe40007ffe0ff */
[----:B------:R-:W-:Y:S02]  /*14510*/  IADD3 R9, R6, c[0x0][0x198], RZ ;  /* 0x0000660006097a10 */ /* 0x000fe40007ffe0ff */
[----:B0-----:R-:W-:Y:S02]  /*14520*/  LEA.HI.X.SX32 R13, R4, R2, 0x1, P6 ;  /* 0x00000002040d7211 */ /* 0x001fe400030f0eff */
[----:B------:R-:W-:Y:S02]  /*14530*/  LEA R16, P6, R5, R3, 0x1 ;  /* 0x0000000305107211 */ /* 0x000fe400078c08ff */
[----:B------:R-:W-:Y:S01]  /*14540*/  PRMT R15, R27, 0x7632, R15 ;  /* 0x000076321b0f7816 */ /* 0x000fe2000000000f */
[----:B------:R-:W-:Y:S01]  /*14550*/  @P2 STG.E.U16 [R12.64], R27 ;  /* 0x0000001b0c002986 */ /* 0x000fe2000c101506 */
[----:B------:R-:W-:-:S02]  /*14560*/  ISETP.LT.AND P2, PT, R0, c[0x0][0x17c], !P0 ;  /* 0x00005f0000007a0c */ /* 0x000fc40004741270 */
[----:B------:R-:W-:Y:S02]  /*14570*/  IADD3 R0, R9, c[0x0][0x198], RZ ;  /* 0x0000660009007a10 */ /* 0x000fe40007ffe0ff */
[-C--:B------:R-:W-:Y:S02]  /*14580*/  LEA.HI.X.SX32 R17, R5, R2.reuse, 0x1, P6 ;  /* 0x0000000205117211 */ /* 0x080fe400030f0eff */
[-C--:B------:R-:W-:Y:S02]  /*14590*/  LEA R4, P6, R6, R3.reuse, 0x1 ;  /* 0x0000000306047211 */ /* 0x080fe400078c08ff */
[----:B------:R-:W-:Y:S01]  /*145a0*/  IADD3 R10, R0, c[0x0][0x198], RZ ;  /* 0x00006600000a7a10 */ /* 0x000fe20007ffe0ff */
[----:B------:R0:W-:Y:S01]  /*145b0*/  @P1 STG.E.U16 [R16.64], R15 ;  /* 0x0000000f10001986 */ /* 0x0001e2000c101506 */
[----:B------:R-:W-:Y:S02]  /*145c0*/  LEA R8, P1, R9, R3, 0x1 ;  /* 0x0000000309087211 */ /* 0x000fe400078208ff */
[----:B------:R-:W-:-:S02]  /*145d0*/  LEA.HI.X.SX32 R5, R6, R2, 0x1, P6 ;  /* 0x0000000206057211 */ /* 0x000fc400030f0eff */
[----:B------:R-:W-:Y:S02]  /*145e0*/  IADD3 R19, R10, c[0x0][0x198], RZ ;  /* 0x000066000a137a10 */ /* 0x000fe40007ffe0ff */
[-C--:B------:R-:W-:Y:S01]  /*145f0*/  LEA R14, P6, R0, R3.reuse, 0x1 ;  /* 0x00000003000e7211 */ /* 0x080fe200078c08ff */
[----:B------:R1:W-:Y:S01]  /*14600*/  @P5 STG.E.U16 [R4.64], R23 ;  /* 0x0000001704005986 */ /* 0x0003e2000c101506 */
[-C--:B------:R-:W-:Y:S02]  /*14610*/  LEA.HI.X.SX32 R9, R9, R2.reuse, 0x1, P1 ;  /* 0x0000000209097211 */ /* 0x080fe400008f0eff */
[----:B------:R-:W-:Y:S02]  /*14620*/  IADD3 R6, R24, 0x1e, RZ ;  /* 0x0000001e18067810 */ /* 0x000fe40007ffe0ff */
[----:B0-----:R-:W-:Y:S02]  /*14630*/  LEA R16, P1, R19, R3, 0x1 ;  /* 0x0000000313107211 */ /* 0x001fe400078208ff */
[----:B------:R-:W-:-:S02]  /*14640*/  LEA.HI.X.SX32 R15, R0, R2, 0x1, P6 ;  /* 0x00000002000f7211 */ /* 0x000fc400030f0eff */
[----:B------:R-:W-:Y:S02]  /*14650*/  IADD3 R0, R24, 0x1f, RZ ;  /* 0x0000001f18007810 */ /* 0x000fe40007ffe0ff */
[----:B------:R-:W-:Y:S02]  /*14660*/  LEA.HI.X.SX32 R17, R19, R2, 0x1, P1 ;  /* 0x0000000213117211 */ /* 0x000fe400008f0eff */
[----:B------:R-:W-:Y:S02]  /*14670*/  ISETP.LT.AND P1, PT, R6, c[0x0][0x17c], !P0 ;  /* 0x00005f0006007a0c */ /* 0x000fe40004721270 */
[----:B------:R-:W-:Y:S02]  /*14680*/  ISETP.LT.AND P0, PT, R0, c[0x0][0x17c], !P0 ;  /* 0x00005f0000007a0c */ /* 0x000fe40004701270 */
[----:B------:R-:W-:Y:S02]  /*14690*/  LEA R12, P6, R10, R3, 0x1 ;  /* 0x000000030a0c7211 */ /* 0x000fe400078c08ff */
[----:B------:R-:W-:-:S02]  /*146a0*/  PRMT R0, R23, 0x7632, R0 ;  /* 0x0000763217007816 */ /* 0x000fc40000000000 */
[----:B------:R-:W-:Y:S02]  /*146b0*/  LEA.HI.X.SX32 R13, R10, R2, 0x1, P6 ;  /* 0x000000020a0d7211 */ /* 0x000fe400030f0eff */
[----:B------:R-:W-:Y:S01]  /*146c0*/  PRMT R6, R7, 0x7632, R6 ;  /* 0x0000763207067816 */ /* 0x000fe20000000006 */
[----:B------:R1:W-:Y:S01]  /*146d0*/  @P4 STG.E.U16 [R8.64], R0 ;  /* 0x0000000008004986 */ /* 0x0003e2000c101506 */
[----:B------:R-:W-:-:S03]  /*146e0*/  IADD3 R20, R19, c[0x0][0x198], RZ ;  /* 0x0000660013147a10 */ /* 0x000fc60007ffe0ff */
[----:B------:R1:W-:Y:S01]  /*146f0*/  @P3 STG.E.U16 [R14.64], R7 ;  /* 0x000000070e003986 */ /* 0x0003e2000c101506 */
[----:B------:R-:W-:-:S03]  /*14700*/  LEA R18, P6, R20, R3, 0x1 ;  /* 0x0000000314127211 */ /* 0x000fc600078c08ff */
[----:B------:R1:W-:Y:S01]  /*14710*/  @P2 STG.E.U16 [R12.64], R6 ;  /* 0x000000060c002986 */ /* 0x0003e2000c101506 */
[----:B------:R-:W-:-:S03]  /*14720*/  LEA.HI.X.SX32 R19, R20, R2, 0x1, P6 ;  /* 0x0000000214137211 */ /* 0x000fc600030f0eff */
[----:B------:R1:W-:Y:S01]  /*14730*/  @P1 STG.E.U16 [R16.64], R11 ;  /* 0x0000000b10001986 */ /* 0x0003e2000c101506 */
[----:B------:R-:W-:Y:S05]  /*14740*/  @!P0 EXIT ;  /* 0x000000000000894d */ /* 0x000fea0003800000 */
[----:B-1----:R-:W-:-:S05]  /*14750*/  PRMT R9, R11, 0x7632, R9 ;  /* 0x000076320b097816 */ /* 0x002fca0000000009 */
[----:B------:R-:W-:Y:S01]  /*14760*/  STG.E.U16 [R18.64], R9 ;  /* 0x0000000912007986 */ /* 0x000fe2000c101506 */
[----:B------:R-:W-:Y:S05]  /*14770*/  EXIT ;  /* 0x000000000000794d */ /* 0x000fea0003800000 */
.L_x_3:
[----:B------:R-:W-:-:S00]  /*14780*/  BRA `(.L_x_3) ;  /* 0xfffffff000007947 */ /* 0x000fc0000383ffff */
[----:B------:R-:W-:-:S00]  /*14790*/  NOP ;  /* 0x0000000000007918 */ /* 0x000fc00000000000 */
        /* <DEDUP_REMOVED lines=14> */
.L_x_4:


//--------------------- .nv.shared.matmul_kernel  --------------------------
	.section	.nv.shared.matmul_kernel,"aw",@nobits
	.sectionflags	@""
	.align	16
